//
// Generated by NVIDIA NVVM Compiler
//
// Compiler Build ID: CL-36424714
// Cuda compilation tools, release 13.0, V13.0.88
// Based on NVVM 20.0.0
//

.version 9.0
.target sm_100
.address_size 64

	// .globl	_Z10matrixNormPfS_i

.visible .entry _Z10matrixNormPfS_i(
	.param .u64 .ptr .align 1 _Z10matrixNormPfS_i_param_0,
	.param .u64 .ptr .align 1 _Z10matrixNormPfS_i_param_1,
	.param .u32 _Z10matrixNormPfS_i_param_2
)
{
	.reg .pred 	%p<46>;
	.reg .b32 	%r<141>;
	.reg .b32 	%f<202>;
	.reg .b64 	%rd<117>;

	ld.param.u64 	%rd10, [_Z10matrixNormPfS_i_param_0];
	ld.param.u64 	%rd11, [_Z10matrixNormPfS_i_param_1];
	ld.param.u32 	%r45, [_Z10matrixNormPfS_i_param_2];
	cvta.to.global.u64 	%rd1, %rd11;
	cvta.to.global.u64 	%rd2, %rd10;
	mov.u32 	%r46, %ntid.y;
	mov.u32 	%r47, %ctaid.y;
	mov.u32 	%r48, %tid.y;
	mad.lo.s32 	%r49, %r46, %r47, %r48;
	mov.u32 	%r50, %ntid.x;
	mov.u32 	%r51, %ctaid.x;
	mov.u32 	%r52, %tid.x;
	mad.lo.s32 	%r53, %r50, %r51, %r52;
	max.s32 	%r54, %r49, %r53;
	setp.ge.s32 	%p1, %r54, %r45;
	setp.lt.s32 	%p2, %r45, 1;
	or.pred  	%p3, %p1, %p2;
	@%p3 bra 	$L__BB0_78;
	cvt.rn.f32.u32 	%f1, %r45;
	add.s32 	%r1, %r45, -1;
	and.b32  	%r2, %r45, 15;
	add.s32 	%r3, %r2, -1;
	and.b32  	%r4, %r45, 7;
	add.s32 	%r5, %r4, -1;
	and.b32  	%r6, %r45, 3;
	and.b32  	%r7, %r45, 2147483632;
	and.b32  	%r8, %r45, 2147483640;
	and.b32  	%r9, %r45, 1;
	neg.s32 	%r10, %r7;
	add.s64 	%rd3, %rd2, 32;
	mov.b32 	%r127, 0;
$L__BB0_2:
	setp.lt.u32 	%p4, %r1, 15;
	mul.lo.s32 	%r12, %r127, %r45;
	mov.f32 	%f199, 0f00000000;
	mov.b32 	%r130, 0;
	@%p4 bra 	$L__BB0_5;
	mul.wide.u32 	%rd12, %r12, 4;
	add.s64 	%rd116, %rd3, %rd12;
	mov.f32 	%f199, 0f00000000;
	mov.u32 	%r128, %r10;
$L__BB0_4:
	.pragma "nounroll";
	ld.global.f32 	%f28, [%rd116+-32];
	add.f32 	%f29, %f199, %f28;
	ld.global.f32 	%f30, [%rd116+-28];
	add.f32 	%f31, %f29, %f30;
	ld.global.f32 	%f32, [%rd116+-24];
	add.f32 	%f33, %f31, %f32;
	ld.global.f32 	%f34, [%rd116+-20];
	add.f32 	%f35, %f33, %f34;
	ld.global.f32 	%f36, [%rd116+-16];
	add.f32 	%f37, %f35, %f36;
	ld.global.f32 	%f38, [%rd116+-12];
	add.f32 	%f39, %f37, %f38;
	ld.global.f32 	%f40, [%rd116+-8];
	add.f32 	%f41, %f39, %f40;
	ld.global.f32 	%f42, [%rd116+-4];
	add.f32 	%f43, %f41, %f42;
	ld.global.f32 	%f44, [%rd116];
	add.f32 	%f45, %f43, %f44;
	ld.global.f32 	%f46, [%rd116+4];
	add.f32 	%f47, %f45, %f46;
	ld.global.f32 	%f48, [%rd116+8];
	add.f32 	%f49, %f47, %f48;
	ld.global.f32 	%f50, [%rd116+12];
	add.f32 	%f51, %f49, %f50;
	ld.global.f32 	%f52, [%rd116+16];
	add.f32 	%f53, %f51, %f52;
	ld.global.f32 	%f54, [%rd116+20];
	add.f32 	%f55, %f53, %f54;
	ld.global.f32 	%f56, [%rd116+24];
	add.f32 	%f57, %f55, %f56;
	ld.global.f32 	%f58, [%rd116+28];
	add.f32 	%f199, %f57, %f58;
	add.s32 	%r128, %r128, 16;
	add.s64 	%rd116, %rd116, 64;
	setp.ne.s32 	%p5, %r128, 0;
	mov.u32 	%r130, %r7;
	@%p5 bra 	$L__BB0_4;
$L__BB0_5:
	setp.eq.s32 	%p6, %r2, 0;
	@%p6 bra 	$L__BB0_15;
	setp.lt.u32 	%p7, %r3, 7;
	@%p7 bra 	$L__BB0_8;
	add.s32 	%r57, %r130, %r12;
	mul.wide.u32 	%rd13, %r57, 4;
	add.s64 	%rd14, %rd2, %rd13;
	ld.global.f32 	%f60, [%rd14];
	add.f32 	%f61, %f199, %f60;
	cvt.u64.u32 	%rd15, %r12;
	cvt.u64.u32 	%rd16, %r130;
	add.s64 	%rd17, %rd16, %rd15;
	shl.b64 	%rd18, %rd17, 2;
	add.s64 	%rd19, %rd2, %rd18;
	ld.global.f32 	%f62, [%rd19+4];
	add.f32 	%f63, %f61, %f62;
	ld.global.f32 	%f64, [%rd19+8];
	add.f32 	%f65, %f63, %f64;
	ld.global.f32 	%f66, [%rd19+12];
	add.f32 	%f67, %f65, %f66;
	ld.global.f32 	%f68, [%rd19+16];
	add.f32 	%f69, %f67, %f68;
	ld.global.f32 	%f70, [%rd19+20];
	add.f32 	%f71, %f69, %f70;
	ld.global.f32 	%f72, [%rd19+24];
	add.f32 	%f73, %f71, %f72;
	ld.global.f32 	%f74, [%rd19+28];
	add.f32 	%f199, %f73, %f74;
	add.s32 	%r130, %r130, 8;
$L__BB0_8:
	setp.eq.s32 	%p8, %r4, 0;
	@%p8 bra 	$L__BB0_15;
	setp.lt.u32 	%p9, %r5, 3;
	@%p9 bra 	$L__BB0_11;
	add.s32 	%r58, %r130, %r12;
	mul.wide.u32 	%rd20, %r58, 4;
	add.s64 	%rd21, %rd2, %rd20;
	ld.global.f32 	%f76, [%rd21];
	add.f32 	%f77, %f199, %f76;
	cvt.u64.u32 	%rd22, %r12;
	cvt.u64.u32 	%rd23, %r130;
	add.s64 	%rd24, %rd23, %rd22;
	shl.b64 	%rd25, %rd24, 2;
	add.s64 	%rd26, %rd2, %rd25;
	ld.global.f32 	%f78, [%rd26+4];
	add.f32 	%f79, %f77, %f78;
	ld.global.f32 	%f80, [%rd26+8];
	add.f32 	%f81, %f79, %f80;
	ld.global.f32 	%f82, [%rd26+12];
	add.f32 	%f199, %f81, %f82;
	add.s32 	%r130, %r130, 4;
$L__BB0_11:
	setp.eq.s32 	%p10, %r6, 0;
	@%p10 bra 	$L__BB0_15;
	setp.eq.s32 	%p11, %r6, 1;
	add.s32 	%r59, %r130, %r12;
	mul.wide.u32 	%rd27, %r59, 4;
	add.s64 	%rd28, %rd2, %rd27;
	ld.global.f32 	%f83, [%rd28];
	add.f32 	%f199, %f199, %f83;
	@%p11 bra 	$L__BB0_15;
	setp.eq.s32 	%p12, %r6, 2;
	cvt.u64.u32 	%rd29, %r12;
	cvt.u64.u32 	%rd30, %r130;
	add.s64 	%rd31, %rd30, %rd29;
	shl.b64 	%rd32, %rd31, 2;
	add.s64 	%rd7, %rd2, %rd32;
	ld.global.f32 	%f84, [%rd7+4];
	add.f32 	%f199, %f199, %f84;
	@%p12 bra 	$L__BB0_15;
	ld.global.f32 	%f85, [%rd7+8];
	add.f32 	%f199, %f199, %f85;
$L__BB0_15:
	div.rn.f32 	%f16, %f199, %f1;
	bar.sync 	0;
	mov.f32 	%f200, 0f00000000;
	mov.b32 	%r132, 0;
	cvt.u64.u32 	%rd101, %r12;
$L__BB0_16:
	add.s32 	%r61, %r132, %r12;
	mul.wide.s32 	%rd33, %r61, 4;
	add.s64 	%rd34, %rd2, %rd33;
	ld.global.f32 	%f88, [%rd34];
	sub.f32 	%f18, %f88, %f16;
	abs.f32 	%f19, %f18;
	setp.eq.f32 	%p13, %f18, 0f3F800000;
	mov.f32 	%f201, 0f3F800000;
	@%p13 bra 	$L__BB0_21;
	setp.num.f32 	%p14, %f19, %f19;
	@%p14 bra 	$L__BB0_19;
	mov.f32 	%f144, 0f40000000;
	add.rn.f32 	%f201, %f18, %f144;
	bra.uni 	$L__BB0_21;
$L__BB0_19:
	setp.lt.f32 	%p15, %f19, 0f00800000;
	mul.f32 	%f89, %f19, 0f4B800000;
	selp.f32 	%f90, %f89, %f19, %p15;
	mov.b32 	%r62, %f90;
	add.s32 	%r63, %r62, -1060439283;
	and.b32  	%r64, %r63, -8388608;
	sub.s32 	%r65, %r62, %r64;
	mov.b32 	%f91, %r65;
	cvt.rn.f32.s32 	%f92, %r64;
	selp.f32 	%f93, 0fC1C00000, 0f00000000, %p15;
	fma.rn.f32 	%f94, %f92, 0f34000000, %f93;
	add.f32 	%f95, %f91, 0fBF800000;
	add.f32 	%f96, %f91, 0f3F800000;
	rcp.approx.ftz.f32 	%f97, %f96;
	add.f32 	%f98, %f95, %f95;
	mul.f32 	%f99, %f98, %f97;
	mul.f32 	%f100, %f99, %f99;
	neg.f32 	%f101, %f99;
	sub.f32 	%f102, %f95, %f99;
	add.f32 	%f103, %f102, %f102;
	fma.rn.f32 	%f104, %f101, %f95, %f103;
	mul.rn.f32 	%f105, %f97, %f104;
	fma.rn.f32 	%f106, %f100, 0f3A2C32E4, 0f3B52E7DB;
	fma.rn.f32 	%f107, %f106, %f100, 0f3C93BB73;
	fma.rn.f32 	%f108, %f107, %f100, 0f3DF6384F;
	mul.rn.f32 	%f109, %f108, %f100;
	fma.rn.f32 	%f110, %f99, 0f3FB8AA3B, %f94;
	mul.f32 	%f111, %f109, 0f40400000;
	sub.f32 	%f112, %f94, %f110;
	fma.rn.f32 	%f113, %f99, 0f3FB8AA3B, %f112;
	fma.rn.f32 	%f114, %f105, 0f3FB8AA3B, %f113;
	fma.rn.f32 	%f115, %f99, 0f32A55E34, %f114;
	fma.rn.f32 	%f116, %f111, %f105, %f115;
	fma.rn.f32 	%f117, %f109, %f99, %f116;
	add.rn.f32 	%f118, %f110, %f117;
	mov.f32 	%f119, 0f40000000;
	mul.rn.f32 	%f120, %f118, %f119;
	cvt.rni.f32.f32 	%f121, %f120;
	sub.f32 	%f122, %f120, %f121;
	neg.f32 	%f123, %f120;
	fma.rn.f32 	%f124, %f118, 0f40000000, %f123;
	neg.f32 	%f125, %f110;
	add.rn.f32 	%f126, %f118, %f125;
	neg.f32 	%f127, %f126;
	add.rn.f32 	%f128, %f117, %f127;
	fma.rn.f32 	%f129, %f128, 0f40000000, %f124;
	add.f32 	%f130, %f122, %f129;
	setp.gt.f32 	%p16, %f121, 0f00000000;
	selp.b32 	%r66, 0, -2097152000, %p16;
	setp.neu.f32 	%p17, %f18, 0f00000000;
	setp.neu.f32 	%p18, %f19, 0f7F800000;
	setp.lt.f32 	%p19, %f120, 0f00000000;
	selp.f32 	%f131, 0f00000000, 0f7F800000, %p19;
	abs.f32 	%f132, %f120;
	setp.gt.f32 	%p20, %f132, 0f43180000;
	cvt.rzi.s32.f32 	%r67, %f121;
	shl.b32 	%r68, %r67, 23;
	sub.s32 	%r69, %r68, %r66;
	mov.b32 	%f133, %r69;
	add.s32 	%r70, %r66, 2130706432;
	mov.b32 	%f134, %r70;
	fma.rn.f32 	%f135, %f130, 0f391FCB8E, 0f3AAF85ED;
	fma.rn.f32 	%f136, %f135, %f130, 0f3C1D9856;
	fma.rn.f32 	%f137, %f136, %f130, 0f3D6357BB;
	fma.rn.f32 	%f138, %f137, %f130, 0f3E75FDEC;
	fma.rn.f32 	%f139, %f138, %f130, 0f3F317218;
	fma.rn.f32 	%f140, %f139, %f130, 0f3F800000;
	mul.f32 	%f141, %f140, %f134;
	mul.f32 	%f142, %f141, %f133;
	selp.f32 	%f201, %f131, %f142, %p20;
	and.pred  	%p21, %p17, %p18;
	@%p21 bra 	$L__BB0_21;
	add.f32 	%f143, %f18, %f18;
	mov.b32 	%r71, %f143;
	and.b32  	%r72, %r71, 2147483647;
	mov.b32 	%f201, %r72;
$L__BB0_21:
	setp.lt.u32 	%p22, %r1, 7;
	add.f32 	%f145, %f200, %f201;
	div.rn.f32 	%f146, %f145, %f1;
	sqrt.rn.f32 	%f200, %f146;
	bar.sync 	0;
	mov.b32 	%r137, 0;
	@%p22 bra 	$L__BB0_48;
	mov.b32 	%r133, 0;
$L__BB0_23:
	.pragma "nounroll";
	setp.neu.f32 	%p23, %f200, 0f00000000;
	@%p23 bra 	$L__BB0_25;
	mad.lo.s32 	%r78, %r133, %r45, %r127;
	mul.wide.u32 	%rd39, %r78, 4;
	add.s64 	%rd40, %rd1, %rd39;
	mov.b32 	%r79, 0;
	st.global.u32 	[%rd40], %r79;
	bra.uni 	$L__BB0_26;
$L__BB0_25:
	add.s32 	%r76, %r133, %r12;
	mul.wide.u32 	%rd35, %r76, 4;
	add.s64 	%rd36, %rd2, %rd35;
	ld.global.f32 	%f147, [%rd36];
	sub.f32 	%f148, %f147, %f16;
	div.rn.f32 	%f149, %f148, %f200;
	mad.lo.s32 	%r77, %r133, %r45, %r127;
	mul.wide.u32 	%rd37, %r77, 4;
	add.s64 	%rd38, %rd1, %rd37;
	st.global.f32 	[%rd38], %f149;
$L__BB0_26:
	setp.eq.f32 	%p24, %f200, 0f00000000;
	add.s32 	%r22, %r133, 1;
	cvt.u64.u32 	%rd42, %r133;
	add.s64 	%rd43, %rd42, %rd101;
	shl.b64 	%rd44, %rd43, 2;
	add.s64 	%rd8, %rd2, %rd44;
	@%p24 bra 	$L__BB0_28;
	ld.global.f32 	%f150, [%rd8+4];
	sub.f32 	%f151, %f150, %f16;
	div.rn.f32 	%f152, %f151, %f200;
	mad.lo.s32 	%r80, %r22, %r45, %r127;
	mul.wide.u32 	%rd45, %r80, 4;
	add.s64 	%rd46, %rd1, %rd45;
	st.global.f32 	[%rd46], %f152;
	bra.uni 	$L__BB0_29;
$L__BB0_28:
	mad.lo.s32 	%r81, %r22, %r45, %r127;
	mul.wide.u32 	%rd47, %r81, 4;
	add.s64 	%rd48, %rd1, %rd47;
	mov.b32 	%r82, 0;
	st.global.u32 	[%rd48], %r82;
$L__BB0_29:
	add.s32 	%r23, %r133, 2;
	@%p24 bra 	$L__BB0_31;
	ld.global.f32 	%f153, [%rd8+8];
	sub.f32 	%f154, %f153, %f16;
	div.rn.f32 	%f155, %f154, %f200;
	mad.lo.s32 	%r83, %r23, %r45, %r127;
	mul.wide.u32 	%rd49, %r83, 4;
	add.s64 	%rd50, %rd1, %rd49;
	st.global.f32 	[%rd50], %f155;
	bra.uni 	$L__BB0_32;
$L__BB0_31:
	mad.lo.s32 	%r84, %r23, %r45, %r127;
	mul.wide.u32 	%rd51, %r84, 4;
	add.s64 	%rd52, %rd1, %rd51;
	mov.b32 	%r85, 0;
	st.global.u32 	[%rd52], %r85;
$L__BB0_32:
	add.s32 	%r24, %r133, 3;
	@%p24 bra 	$L__BB0_34;
	ld.global.f32 	%f156, [%rd8+12];
	sub.f32 	%f157, %f156, %f16;
	div.rn.f32 	%f158, %f157, %f200;
	mad.lo.s32 	%r86, %r24, %r45, %r127;
	mul.wide.u32 	%rd53, %r86, 4;
	add.s64 	%rd54, %rd1, %rd53;
	st.global.f32 	[%rd54], %f158;
	bra.uni 	$L__BB0_35;
$L__BB0_34:
	mad.lo.s32 	%r87, %r24, %r45, %r127;
	mul.wide.u32 	%rd55, %r87, 4;
	add.s64 	%rd56, %rd1, %rd55;
	mov.b32 	%r88, 0;
	st.global.u32 	[%rd56], %r88;
$L__BB0_35:
	add.s32 	%r25, %r133, 4;
	@%p24 bra 	$L__BB0_37;
	ld.global.f32 	%f159, [%rd8+16];
	sub.f32 	%f160, %f159, %f16;
	div.rn.f32 	%f161, %f160, %f200;
	mad.lo.s32 	%r89, %r25, %r45, %r127;
	mul.wide.u32 	%rd57, %r89, 4;
	add.s64 	%rd58, %rd1, %rd57;
	st.global.f32 	[%rd58], %f161;
	bra.uni 	$L__BB0_38;
$L__BB0_37:
	mad.lo.s32 	%r90, %r25, %r45, %r127;
	mul.wide.u32 	%rd59, %r90, 4;
	add.s64 	%rd60, %rd1, %rd59;
	mov.b32 	%r91, 0;
	st.global.u32 	[%rd60], %r91;
$L__BB0_38:
	add.s32 	%r26, %r133, 5;
	@%p24 bra 	$L__BB0_40;
	ld.global.f32 	%f162, [%rd8+20];
	sub.f32 	%f163, %f162, %f16;
	div.rn.f32 	%f164, %f163, %f200;
	mad.lo.s32 	%r92, %r26, %r45, %r127;
	mul.wide.u32 	%rd61, %r92, 4;
	add.s64 	%rd62, %rd1, %rd61;
	st.global.f32 	[%rd62], %f164;
	bra.uni 	$L__BB0_41;
$L__BB0_40:
	mad.lo.s32 	%r93, %r26, %r45, %r127;
	mul.wide.u32 	%rd63, %r93, 4;
	add.s64 	%rd64, %rd1, %rd63;
	mov.b32 	%r94, 0;
	st.global.u32 	[%rd64], %r94;
$L__BB0_41:
	add.s32 	%r27, %r133, 6;
	@%p24 bra 	$L__BB0_43;
	ld.global.f32 	%f165, [%rd8+24];
	sub.f32 	%f166, %f165, %f16;
	div.rn.f32 	%f167, %f166, %f200;
	mad.lo.s32 	%r95, %r27, %r45, %r127;
	mul.wide.u32 	%rd65, %r95, 4;
	add.s64 	%rd66, %rd1, %rd65;
	st.global.f32 	[%rd66], %f167;
	bra.uni 	$L__BB0_44;
$L__BB0_43:
	mad.lo.s32 	%r96, %r27, %r45, %r127;
	mul.wide.u32 	%rd67, %r96, 4;
	add.s64 	%rd68, %rd1, %rd67;
	mov.b32 	%r97, 0;
	st.global.u32 	[%rd68], %r97;
$L__BB0_44:
	add.s32 	%r140, %r133, 7;
	@%p24 bra 	$L__BB0_46;
	ld.global.f32 	%f168, [%rd8+28];
	sub.f32 	%f169, %f168, %f16;
	div.rn.f32 	%f170, %f169, %f200;
	mad.lo.s32 	%r98, %r140, %r45, %r127;
	mul.wide.u32 	%rd69, %r98, 4;
	add.s64 	%rd70, %rd1, %rd69;
	st.global.f32 	[%rd70], %f170;
	bra.uni 	$L__BB0_47;
$L__BB0_46:
	mad.lo.s32 	%r99, %r140, %r45, %r127;
	mul.wide.u32 	%rd71, %r99, 4;
	add.s64 	%rd72, %rd1, %rd71;
	mov.b32 	%r100, 0;
	st.global.u32 	[%rd72], %r100;
$L__BB0_47:
	add.s32 	%r133, %r133, 8;
	setp.ne.s32 	%p31, %r133, %r8;
	mov.u32 	%r137, %r8;
	@%p31 bra 	$L__BB0_23;
$L__BB0_48:
	setp.eq.s32 	%p32, %r4, 0;
	@%p32 bra 	$L__BB0_76;
	setp.lt.u32 	%p33, %r5, 3;
	@%p33 bra 	$L__BB0_63;
	setp.eq.f32 	%p34, %f200, 0f00000000;
	@%p34 bra 	$L__BB0_52;
	add.s32 	%r102, %r137, %r12;
	mul.wide.u32 	%rd73, %r102, 4;
	add.s64 	%rd74, %rd2, %rd73;
	ld.global.f32 	%f171, [%rd74];
	sub.f32 	%f172, %f171, %f16;
	div.rn.f32 	%f173, %f172, %f200;
	mad.lo.s32 	%r103, %r137, %r45, %r127;
	mul.wide.u32 	%rd75, %r103, 4;
	add.s64 	%rd76, %rd1, %rd75;
	st.global.f32 	[%rd76], %f173;
	bra.uni 	$L__BB0_53;
$L__BB0_52:
	mad.lo.s32 	%r104, %r137, %r45, %r127;
	mul.wide.u32 	%rd77, %r104, 4;
	add.s64 	%rd78, %rd1, %rd77;
	mov.b32 	%r105, 0;
	st.global.u32 	[%rd78], %r105;
$L__BB0_53:
	add.s32 	%r32, %r137, 1;
	cvt.u64.u32 	%rd80, %r137;
	add.s64 	%rd81, %rd80, %rd101;
	shl.b64 	%rd82, %rd81, 2;
	add.s64 	%rd9, %rd2, %rd82;
	@%p34 bra 	$L__BB0_55;
	ld.global.f32 	%f174, [%rd9+4];
	sub.f32 	%f175, %f174, %f16;
	div.rn.f32 	%f176, %f175, %f200;
	mad.lo.s32 	%r106, %r32, %r45, %r127;
	mul.wide.u32 	%rd83, %r106, 4;
	add.s64 	%rd84, %rd1, %rd83;
	st.global.f32 	[%rd84], %f176;
	bra.uni 	$L__BB0_56;
$L__BB0_55:
	mad.lo.s32 	%r107, %r32, %r45, %r127;
	mul.wide.u32 	%rd85, %r107, 4;
	add.s64 	%rd86, %rd1, %rd85;
	mov.b32 	%r108, 0;
	st.global.u32 	[%rd86], %r108;
$L__BB0_56:
	add.s32 	%r33, %r137, 2;
	@%p34 bra 	$L__BB0_58;
	ld.global.f32 	%f177, [%rd9+8];
	sub.f32 	%f178, %f177, %f16;
	div.rn.f32 	%f179, %f178, %f200;
	mad.lo.s32 	%r109, %r33, %r45, %r127;
	mul.wide.u32 	%rd87, %r109, 4;
	add.s64 	%rd88, %rd1, %rd87;
	st.global.f32 	[%rd88], %f179;
	bra.uni 	$L__BB0_59;
$L__BB0_58:
	mad.lo.s32 	%r110, %r33, %r45, %r127;
	mul.wide.u32 	%rd89, %r110, 4;
	add.s64 	%rd90, %rd1, %rd89;
	mov.b32 	%r111, 0;
	st.global.u32 	[%rd90], %r111;
$L__BB0_59:
	add.s32 	%r140, %r137, 3;
	@%p34 bra 	$L__BB0_61;
	ld.global.f32 	%f180, [%rd9+12];
	sub.f32 	%f181, %f180, %f16;
	div.rn.f32 	%f182, %f181, %f200;
	mad.lo.s32 	%r112, %r140, %r45, %r127;
	mul.wide.u32 	%rd91, %r112, 4;
	add.s64 	%rd92, %rd1, %rd91;
	st.global.f32 	[%rd92], %f182;
	bra.uni 	$L__BB0_62;
$L__BB0_61:
	mad.lo.s32 	%r113, %r140, %r45, %r127;
	mul.wide.u32 	%rd93, %r113, 4;
	add.s64 	%rd94, %rd1, %rd93;
	mov.b32 	%r114, 0;
	st.global.u32 	[%rd94], %r114;
$L__BB0_62:
	add.s32 	%r137, %r137, 4;
$L__BB0_63:
	setp.eq.s32 	%p38, %r6, 0;
	@%p38 bra 	$L__BB0_76;
	setp.eq.s32 	%p39, %r6, 1;
	@%p39 bra 	$L__BB0_72;
	setp.eq.f32 	%p40, %f200, 0f00000000;
	@%p40 bra 	$L__BB0_67;
	add.s32 	%r116, %r137, %r12;
	mul.wide.u32 	%rd95, %r116, 4;
	add.s64 	%rd96, %rd2, %rd95;
	ld.global.f32 	%f183, [%rd96];
	sub.f32 	%f184, %f183, %f16;
	div.rn.f32 	%f185, %f184, %f200;
	mad.lo.s32 	%r117, %r137, %r45, %r127;
	mul.wide.u32 	%rd97, %r117, 4;
	add.s64 	%rd98, %rd1, %rd97;
	st.global.f32 	[%rd98], %f185;
	bra.uni 	$L__BB0_68;
$L__BB0_67:
	mad.lo.s32 	%r118, %r137, %r45, %r127;
	mul.wide.u32 	%rd99, %r118, 4;
	add.s64 	%rd100, %rd1, %rd99;
	mov.b32 	%r119, 0;
	st.global.u32 	[%rd100], %r119;
$L__BB0_68:
	add.s32 	%r140, %r137, 1;
	@%p40 bra 	$L__BB0_70;
	cvt.u64.u32 	%rd102, %r137;
	add.s64 	%rd103, %rd102, %rd101;
	shl.b64 	%rd104, %rd103, 2;
	add.s64 	%rd105, %rd2, %rd104;
	ld.global.f32 	%f186, [%rd105+4];
	sub.f32 	%f187, %f186, %f16;
	div.rn.f32 	%f188, %f187, %f200;
	mad.lo.s32 	%r120, %r140, %r45, %r127;
	mul.wide.u32 	%rd106, %r120, 4;
	add.s64 	%rd107, %rd1, %rd106;
	st.global.f32 	[%rd107], %f188;
	bra.uni 	$L__BB0_71;
$L__BB0_70:
	mad.lo.s32 	%r121, %r140, %r45, %r127;
	mul.wide.u32 	%rd108, %r121, 4;
	add.s64 	%rd109, %rd1, %rd108;
	mov.b32 	%r122, 0;
	st.global.u32 	[%rd109], %r122;
$L__BB0_71:
	add.s32 	%r137, %r137, 2;
$L__BB0_72:
	setp.eq.s32 	%p42, %r9, 0;
	@%p42 bra 	$L__BB0_76;
	setp.eq.f32 	%p43, %f200, 0f00000000;
	@%p43 bra 	$L__BB0_75;
	add.s32 	%r123, %r137, %r12;
	mul.wide.u32 	%rd110, %r123, 4;
	add.s64 	%rd111, %rd2, %rd110;
	ld.global.f32 	%f189, [%rd111];
	sub.f32 	%f190, %f189, %f16;
	div.rn.f32 	%f191, %f190, %f200;
	mad.lo.s32 	%r124, %r137, %r45, %r127;
	mul.wide.u32 	%rd112, %r124, 4;
	add.s64 	%rd113, %rd1, %rd112;
	st.global.f32 	[%rd113], %f191;
	mov.u32 	%r140, %r137;
	bra.uni 	$L__BB0_76;
$L__BB0_75:
	mad.lo.s32 	%r125, %r137, %r45, %r127;
	mul.wide.u32 	%rd114, %r125, 4;
	add.s64 	%rd115, %rd1, %rd114;
	mov.b32 	%r126, 0;
	st.global.u32 	[%rd115], %r126;
	mov.u32 	%r140, %r137;
$L__BB0_76:
	add.s32 	%r132, %r140, 2;
	setp.lt.s32 	%p44, %r132, %r45;
	@%p44 bra 	$L__BB0_16;
	add.s32 	%r127, %r127, 1;
	setp.ne.s32 	%p45, %r127, %r45;
	@%p45 bra 	$L__BB0_2;
$L__BB0_78:
	ret;

}


// ===== COMPILED SASS (sm_100) =====

	.target	sm_100

	.elftype	@"ET_EXEC"


//--------------------- .note.nv.tkinfo           --------------------------
	.section	.note.nv.tkinfo,"",@"SHT_NOTE"
	.sectionflags	@"SHF_NOTE_NV_TKINFO"
	.tkinfo
        /*0018*/ 	.word	0x00000002
        /*0030*/ 	.string	""
        /*0030*/ 	.string	"ptxas"
        /*0030*/ 	.string	"Cuda compilation tools, release 13.0, V13.0.88"
        /*0030*/ 	.string	"Build cuda_13.0.r13.0/compiler.36424714_0"
        /*0030*/ 	.string	"-arch sm_100 -m 64 "



//--------------------- .note.nv.cuinfo           --------------------------
	.section	.note.nv.cuinfo,"",@"SHT_NOTE"
	.sectionflags	@"SHF_NOTE_NV_CUINFO"
        /*0018*/ 	.short	0x0002
        /*001a*/ 	.short	0x0064
        /*001c*/ 	.short	0x0082
	.zero		2


//--------------------- .nv.info                  --------------------------
	.section	.nv.info,"",@"SHT_CUDA_INFO"
	.align	4


	//----- nvinfo : EIATTR_REGCOUNT
	.align		4
        /*0000*/ 	.byte	0x04, 0x2f
        /*0002*/ 	.short	(.L_1 - .L_0)
	.align		4
.L_0:
        /*0004*/ 	.word	index@(_Z10matrixNormPfS_i)
        /*0008*/ 	.word	0x00000020


	//----- nvinfo : EIATTR_FRAME_SIZE
	.align		4
.L_1:
        /*000c*/ 	.byte	0x04, 0x11
        /*000e*/ 	.short	(.L_3 - .L_2)
	.align		4
.L_2:
        /*0010*/ 	.word	index@($__internal_1_$__cuda_sm3x_div_rn_noftz_f32_slowpath)
        /*0014*/ 	.word	0x00000000


	//----- nvinfo : EIATTR_FRAME_SIZE
	.align		4
.L_3:
        /*0018*/ 	.byte	0x04, 0x11
        /*001a*/ 	.short	(.L_5 - .L_4)
	.align		4
.L_4:
        /*001c*/ 	.word	index@($__internal_0_$__cuda_sm20_sqrt_rn_f32_slowpath)
        /*0020*/ 	.word	0x00000000


	//----- nvinfo : EIATTR_FRAME_SIZE
	.align		4
.L_5:
        /*0024*/ 	.byte	0x04, 0x11
        /*0026*/ 	.short	(.L_7 - .L_6)
	.align		4
.L_6:
        /*0028*/ 	.word	index@(_Z10matrixNormPfS_i)
        /*002c*/ 	.word	0x00000000


	//----- nvinfo : EIATTR_MIN_STACK_SIZE
	.align		4
.L_7:
        /*0030*/ 	.byte	0x04, 0x12
        /*0032*/ 	.short	(.L_9 - .L_8)
	.align		4
.L_8:
        /*0034*/ 	.word	index@(_Z10matrixNormPfS_i)
        /*0038*/ 	.word	0x00000000
.L_9:


//--------------------- .nv.compat                --------------------------
	.section	.nv.compat,"",@"SHT_CUDA_COMPAT_INFO"
	.align	4
        /*0000*/ 	.byte	0x02, 0x09, 0x00, 0x00, 0x02, 0x02, 0x01, 0x00, 0x02, 0x05, 0x05, 0x00, 0x03, 0x07, 0x01, 0x01
        /*0010*/ 	.byte	0x02, 0x03, 0x00, 0x00, 0x02, 0x06, 0x01, 0x00, 0x04, 0x0b, 0x08, 0x00, 0x01, 0x00, 0x00, 0x00
        /*0020*/ 	.byte	0x00, 0x00, 0x00, 0x00


//--------------------- .nv.info._Z10matrixNormPfS_i --------------------------
	.section	.nv.info._Z10matrixNormPfS_i,"",@"SHT_CUDA_INFO"
	.sectionflags	@""
	.align	4


	//----- nvinfo : EIATTR_CUDA_API_VERSION
	.align		4
        /*0000*/ 	.byte	0x04, 0x37
        /*0002*/ 	.short	(.L_11 - .L_10)
.L_10:
        /*0004*/ 	.word	0x00000082


	//----- nvinfo : EIATTR_KPARAM_INFO
	.align		4
.L_11:
        /*0008*/ 	.byte	0x04, 0x17
        /*000a*/ 	.short	(.L_13 - .L_12)
.L_12:
        /*000c*/ 	.word	0x00000000
        /*0010*/ 	.short	0x0002
        /*0012*/ 	.short	0x0010
        /*0014*/ 	.byte	0x00, 0xf0, 0x11, 0x00


	//----- nvinfo : EIATTR_KPARAM_INFO
	.align		4
.L_13:
        /*0018*/ 	.byte	0x04, 0x17
        /*001a*/ 	.short	(.L_15 - .L_14)
.L_14:
        /*001c*/ 	.word	0x00000000
        /*0020*/ 	.short	0x0001
        /*0022*/ 	.short	0x0008
        /*0024*/ 	.byte	0x00, 0xf5, 0x21, 0x00


	//----- nvinfo : EIATTR_KPARAM_INFO
	.align		4
.L_15:
        /*0028*/ 	.byte	0x04, 0x17
        /*002a*/ 	.short	(.L_17 - .L_16)
.L_16:
        /*002c*/ 	.word	0x00000000
        /*0030*/ 	.short	0x0000
        /*0032*/ 	.short	0x0000
        /*0034*/ 	.byte	0x00, 0xf5, 0x21, 0x00


	//----- nvinfo : EIATTR_SPARSE_MMA_MASK
	.align		4
.L_17:
        /*0038*/ 	.byte	0x03, 0x50
        /*003a*/ 	.short	0x0000


	//----- nvinfo : EIATTR_MAXREG_COUNT
	.align		4
        /*003c*/ 	.byte	0x03, 0x1b
        /*003e*/ 	.short	0x00ff


	//----- nvinfo : EIATTR_NUM_BARRIERS
	.align		4
        /*0040*/ 	.byte	0x02, 0x4c
        /*0042*/ 	.byte	0x01
	.zero		1


	//----- nvinfo : EIATTR_MERCURY_ISA_VERSION
	.align		4
        /*0044*/ 	.byte	0x03, 0x5f
        /*0046*/ 	.short	0x0101


	//----- nvinfo : EIATTR_VRC_CTA_INIT_COUNT
	.align		4
        /*0048*/ 	.byte	0x02, 0x4a
	.zero		1
	.zero		1


	//----- nvinfo : EIATTR_EXIT_INSTR_OFFSETS
	.align		4
        /*004c*/ 	.byte	0x04, 0x1c
        /*004e*/ 	.short	(.L_19 - .L_18)


	//   ....[0]....
.L_18:
        /*0050*/ 	.word	0x000000d0


	//   ....[1]....
        /*0054*/ 	.word	0x00002b70


	//----- nvinfo : EIATTR_CRS_STACK_SIZE
	.align		4
.L_19:
        /*0058*/ 	.byte	0x04, 0x1e
        /*005a*/ 	.short	(.L_21 - .L_20)
.L_20:
        /*005c*/ 	.word	0x00000000


	//----- nvinfo : EIATTR_CBANK_PARAM_SIZE
	.align		4
.L_21:
        /*0060*/ 	.byte	0x03, 0x19
        /*0062*/ 	.short	0x0014


	//----- nvinfo : EIATTR_PARAM_CBANK
	.align		4
        /*0064*/ 	.byte	0x04, 0x0a
        /*0066*/ 	.short	(.L_23 - .L_22)
	.align		4
.L_22:
        /*0068*/ 	.word	index@(.nv.constant0._Z10matrixNormPfS_i)
        /*006c*/ 	.short	0x0380
        /*006e*/ 	.short	0x0014


	//----- nvinfo : EIATTR_SW_WAR
	.align		4
.L_23:
        /*0070*/ 	.byte	0x04, 0x36
        /*0072*/ 	.short	(.L_25 - .L_24)
.L_24:
        /*0074*/ 	.word	0x00000008
.L_25:


//--------------------- .nv.callgraph             --------------------------
	.section	.nv.callgraph,"",@"SHT_CUDA_CALLGRAPH"
	.align	4
	.sectionentsize	8
	.align		4
        /*0000*/ 	.word	0x00000000
	.align		4
        /*0004*/ 	.word	0xffffffff
	.align		4
        /*0008*/ 	.word	0x00000000
	.align		4
        /*000c*/ 	.word	0xfffffffe
	.align		4
        /*0010*/ 	.word	0x00000000
	.align		4
        /*0014*/ 	.word	0xfffffffd
	.align		4
        /*0018*/ 	.word	0x00000000
	.align		4
        /*001c*/ 	.word	0xfffffffc


//--------------------- .text._Z10matrixNormPfS_i --------------------------
	.section	.text._Z10matrixNormPfS_i,"ax",@progbits
	.align	128
        .global         _Z10matrixNormPfS_i
        .type           _Z10matrixNormPfS_i,@function
        .size           _Z10matrixNormPfS_i,(.L_x_72 - _Z10matrixNormPfS_i)
        .other          _Z10matrixNormPfS_i,@"STO_CUDA_ENTRY STV_DEFAULT"
_Z10matrixNormPfS_i:
.text._Z10matrixNormPfS_i:
[----:B------:R-:W-:Y:S01]  /*0000*/  LDC R1, c[0x0][0x37c] ;  /* 0x0000df00ff017b82 */ /* 0x000fe20000000800 */
[----:B------:R-:W0:Y:S01]  /*0010*/  S2R R0, SR_CTAID.Y ;  /* 0x0000000000007919 */ /* 0x000e220000002600 */
[----:B------:R-:W0:Y:S06]  /*0020*/  LDCU UR4, c[0x0][0x364] ;  /* 0x00006c80ff0477ac */ /* 0x000e2c0008000800 */
[----:B------:R-:W1:Y:S01]  /*0030*/  LDC R9, c[0x0][0x390] ;  /* 0x0000e400ff097b82 */ /* 0x000e620000000800 */
[----:B------:R-:W0:Y:S01]  /*0040*/  S2R R3, SR_TID.Y ;  /* 0x0000000000037919 */ /* 0x000e220000002200 */
[----:B------:R-:W2:Y:S01]  /*0050*/  LDCU UR5, c[0x0][0x360] ;  /* 0x00006c00ff0577ac */ /* 0x000ea20008000800 */
[----:B------:R-:W2:Y:S01]  /*0060*/  S2R R2, SR_CTAID.X ;  /* 0x0000000000027919 */ /* 0x000ea20000002500 */
[----:B------:R-:W2:Y:S01]  /*0070*/  S2R R5, SR_TID.X ;  /* 0x0000000000057919 */ /* 0x000ea20000002100 */
[----:B-1----:R-:W-:Y:S01]  /*0080*/  ISETP.GE.AND P0, PT, R9, 0x1, PT ;  /* 0x000000010900780c */ /* 0x002fe20003f06270 */
[----:B0-----:R-:W-:-:S02]  /*0090*/  IMAD R0, R0, UR4, R3 ;  /* 0x0000000400007c24 */ /* 0x001fc4000f8e0203 */
[----:B--2---:R-:W-:-:S05]  /*00a0*/  IMAD R3, R2, UR5, R5 ;  /* 0x0000000502037c24 */ /* 0x004fca000f8e0205 */
[----:B------:R-:W-:-:S04]  /*00b0*/  VIMNMX R0, PT, PT, R0, R3, !PT ;  /* 0x0000000300007248 */ /* 0x000fc80007fe0100 */
[----:B------:R-:W-:-:S13]  /*00c0*/  ISETP.GE.OR P0, PT, R0, R9, !P0 ;  /* 0x000000090000720c */ /* 0x000fda0004706670 */
[----:B------:R-:W-:Y:S05]  /*00d0*/  @P0 EXIT ;  /* 0x000000000000094d */ /* 0x000fea0003800000 */
[----:B------:R-:W0:Y:S01]  /*00e0*/  LDCU.64 UR6, c[0x0][0x380] ;  /* 0x00007000ff0677ac */ /* 0x000e220008000a00 */
[C---:B------:R-:W-:Y:S02]  /*00f0*/  LOP3.LUT R13, R9.reuse, 0xf, RZ, 0xc0, !PT ;  /* 0x0000000f090d7812 */ /* 0x040fe400078ec0ff */
[C---:B------:R-:W-:Y:S01]  /*0100*/  LOP3.LUT R12, R9.reuse, 0x7, RZ, 0xc0, !PT ;  /* 0x00000007090c7812 */ /* 0x040fe200078ec0ff */
[----:B------:R-:W1:Y:S01]  /*0110*/  LDCU.64 UR10, c[0x0][0x358] ;  /* 0x00006b00ff0a77ac */ /* 0x000e620008000a00 */
[C---:B------:R-:W-:Y:S02]  /*0120*/  LOP3.LUT R10, R9.reuse, 0x7ffffff0, RZ, 0xc0, !PT ;  /* 0x7ffffff0090a7812 */ /* 0x040fe400078ec0ff */
[----:B------:R-:W-:Y:S01]  /*0130*/  I2FP.F32.U32 R19, R9 ;  /* 0x0000000900137245 */ /* 0x000fe20000201000 */
[----:B------:R-:W-:Y:S01]  /*0140*/  UMOV UR4, URZ ;  /* 0x000000ff00047c82 */ /* 0x000fe20008000000 */
[C---:B------:R-:W-:Y:S02]  /*0150*/  IADD3 R18, PT, PT, R9.reuse, -0x1, RZ ;  /* 0xffffffff09127810 */ /* 0x040fe40007ffe0ff */
[----:B------:R-:W-:-:S02]  /*0160*/  LOP3.LUT R11, R9, 0x3, RZ, 0xc0, !PT ;  /* 0x00000003090b7812 */ /* 0x000fc400078ec0ff */
[----:B------:R-:W-:Y:S02]  /*0170*/  LOP3.LUT R9, R9, 0x7ffffff8, RZ, 0xc0, !PT ;  /* 0x7ffffff809097812 */ /* 0x000fe400078ec0ff */
[----:B------:R-:W-:Y:S02]  /*0180*/  IADD3 R8, PT, PT, R13, -0x1, RZ ;  /* 0xffffffff0d087810 */ /* 0x000fe40007ffe0ff */
[----:B------:R-:W-:Y:S01]  /*0190*/  IADD3 R7, PT, PT, R12, -0x1, RZ ;  /* 0xffffffff0c077810 */ /* 0x000fe20007ffe0ff */
[----:B0-----:R-:W-:Y:S01]  /*01a0*/  UIADD3 UR6, UP0, UPT, UR6, 0x20, URZ ;  /* 0x0000002006067890 */ /* 0x001fe2000ff1e0ff */
[----:B------:R-:W-:-:S03]  /*01b0*/  IADD3 R6, PT, PT, -R10, RZ, RZ ;  /* 0x000000ff0a067210 */ /* 0x000fc60007ffe1ff */
[----:B-1----:R-:W-:-:S12]  /*01c0*/  UIADD3.X UR7, UPT, UPT, URZ, UR7, URZ, UP0, !UPT ;  /* 0x00000007ff077290 */ /* 0x002fd800087fe4ff */
.L_x_59:
[----:B0-----:R-:W0:Y:S01]  /*01d0*/  LDCU UR5, c[0x0][0x390] ;  /* 0x00007200ff0577ac */ /* 0x001e220008000800 */
[----:B------:R-:W-:Y:S01]  /*01e0*/  ISETP.GE.U32.AND P0, PT, R18, 0xf, PT ;  /* 0x0000000f1200780c */ /* 0x000fe20003f06070 */
[----:B------:R-:W-:Y:S01]  /*01f0*/  HFMA2 R0, -RZ, RZ, 0, 0 ;  /* 0x00000000ff007431 */ /* 0x000fe200000001ff */
[----:B------:R-:W-:Y:S01]  /*0200*/  MOV R14, RZ ;  /* 0x000000ff000e7202 */ /* 0x000fe20000000f00 */
[----:B0-----:R-:W-:-:S10]  /*0210*/  UIMAD UR5, UR4, UR5, URZ ;  /* 0x00000005040572a4 */ /* 0x001fd4000f8e02ff */
[----:B---3--:R-:W-:Y:S05]  /*0220*/  @!P0 BRA `(.L_x_0) ;  /* 0x0000000000b88947 */ /* 0x008fea0003800000 */
[----:B------:R-:W-:Y:S01]  /*0230*/  UIMAD.WIDE.U32 UR8, UR5, 0x4, UR6 ;  /* 0x00000004050878a5 */ /* 0x000fe2000f8e0006 */
[----:B------:R-:W-:-:S05]  /*0240*/  MOV R0, RZ ;  /* 0x000000ff00007202 */ /* 0x000fca0000000f00 */
[----:B------:R-:W-:Y:S02]  /*0250*/  MOV R4, UR8 ;  /* 0x0000000800047c02 */ /* 0x000fe40008000f00 */
[----:B------:R-:W-:Y:S02]  /*0260*/  MOV R2, UR8 ;  /* 0x0000000800027c02 */ /* 0x000fe40008000f00 */
[----:B------:R-:W-:Y:S02]  /*0270*/  MOV R2, R4 ;  /* 0x0000000400027202 */ /* 0x000fe40000000f00 */
[----:B------:R-:W-:Y:S02]  /*0280*/  MOV R5, UR9 ;  /* 0x0000000900057c02 */ /* 0x000fe40008000f00 */
[----:B------:R-:W-:Y:S02]  /*0290*/  MOV R3, UR9 ;  /* 0x0000000900037c02 */ /* 0x000fe40008000f00 */
[----:B------:R-:W-:-:S07]  /*02a0*/  MOV R4, R6 ;  /* 0x0000000600047202 */ /* 0x000fce0000000f00 */
.L_x_1:
[----:B------:R-:W2:Y:S04]  /*02b0*/  LDG.E R25, desc[UR10][R2.64+-0x20] ;  /* 0xffffe00a02197981 */ /* 0x000ea8000c1e1900 */
[----:B------:R-:W3:Y:S04]  /*02c0*/  LDG.E R24, desc[UR10][R2.64+-0x1c] ;  /* 0xffffe40a02187981 */ /* 0x000ee8000c1e1900 */
[----:B------:R-:W4:Y:S04]  /*02d0*/  LDG.E R23, desc[UR10][R2.64+-0x18] ;  /* 0xffffe80a02177981 */ /* 0x000f28000c1e1900 */
[----:B------:R-:W5:Y:S04]  /*02e0*/  LDG.E R22, desc[UR10][R2.64+-0x14] ;  /* 0xffffec0a02167981 */ /* 0x000f68000c1e1900 */
[----:B------:R-:W5:Y:S04]  /*02f0*/  LDG.E R21, desc[UR10][R2.64+-0x10] ;  /* 0xfffff00a02157981 */ /* 0x000f68000c1e1900 */
[----:B------:R-:W5:Y:S04]  /*0300*/  LDG.E R5, desc[UR10][R2.64+-0xc] ;  /* 0xfffff40a02057981 */ /* 0x000f68000c1e1900 */
[----:B------:R-:W5:Y:S04]  /*0310*/  LDG.E R14, desc[UR10][R2.64+-0x8] ;  /* 0xfffff80a020e7981 */ /* 0x000f68000c1e1900 */
[----:B------:R-:W5:Y:S04]  /*0320*/  LDG.E R15, desc[UR10][R2.64+-0x4] ;  /* 0xfffffc0a020f7981 */ /* 0x000f68000c1e1900 */
[----:B------:R-:W5:Y:S04]  /*0330*/  LDG.E R16, desc[UR10][R2.64] ;  /* 0x0000000a02107981 */ /* 0x000f68000c1e1900 */
[----:B------:R-:W5:Y:S04]  /*0340*/  LDG.E R17, desc[UR10][R2.64+0x4] ;  /* 0x0000040a02117981 */ /* 0x000f68000c1e1900 */
[----:B------:R-:W5:Y:S01]  /*0350*/  LDG.E R20, desc[UR10][R2.64+0x8] ;  /* 0x0000080a02147981 */ /* 0x000f62000c1e1900 */
[----:B--2---:R-:W-:-:S03]  /*0360*/  FADD R25, R25, R0 ;  /* 0x0000000019197221 */ /* 0x004fc60000000000 */
[----:B------:R-:W2:Y:S01]  /*0370*/  LDG.E R0, desc[UR10][R2.64+0xc] ;  /* 0x00000c0a02007981 */ /* 0x000ea2000c1e1900 */
[----:B---3--:R-:W-:-:S03]  /*0380*/  FADD R26, R25, R24 ;  /* 0x00000018191a7221 */ /* 0x008fc60000000000 */
[----:B------:R-:W3:Y:S01]  /*0390*/  LDG.E R24, desc[UR10][R2.64+0x10] ;  /* 0x0000100a02187981 */ /* 0x000ee2000c1e1900 */
[----:B----4-:R-:W-:-:S03]  /*03a0*/  FADD R25, R26, R23 ;  /* 0x000000171a197221 */ /* 0x010fc60000000000 */
[----:B------:R-:W4:Y:S01]  /*03b0*/  LDG.E R23, desc[UR10][R2.64+0x14] ;  /* 0x0000140a02177981 */ /* 0x000f22000c1e1900 */
[----:B-----5:R-:W-:-:S03]  /*03c0*/  FADD R26, R25, R22 ;  /* 0x00000016191a7221 */ /* 0x020fc60000000000 */
[----:B------:R-:W5:Y:S01]  /*03d0*/  LDG.E R22, desc[UR10][R2.64+0x18] ;  /* 0x0000180a02167981 */ /* 0x000f62000c1e1900 */
[----:B------:R-:W-:-:S03]  /*03e0*/  FADD R26, R26, R21 ;  /* 0x000000151a1a7221 */ /* 0x000fc60000000000 */
[----:B------:R0:W5:Y:S01]  /*03f0*/  LDG.E R21, desc[UR10][R2.64+0x1c] ;  /* 0x00001c0a02157981 */ /* 0x000162000c1e1900 */
[----:B------:R-:W-:Y:S01]  /*0400*/  IADD3 R4, PT, PT, R4, 0x10, RZ ;  /* 0x0000001004047810 */ /* 0x000fe20007ffe0ff */
[----:B------:R-:W-:-:S03]  /*0410*/  FADD R5, R26, R5 ;  /* 0x000000051a057221 */ /* 0x000fc60000000000 */
[----:B------:R-:W-:Y:S01]  /*0420*/  ISETP.NE.AND P0, PT, R4, RZ, PT ;  /* 0x000000ff0400720c */ /* 0x000fe20003f05270 */
[----:B------:R-:W-:-:S04]  /*0430*/  FADD R14, R5, R14 ;  /* 0x0000000e050e7221 */ /* 0x000fc80000000000 */
[----:B------:R-:W-:Y:S01]  /*0440*/  FADD R15, R14, R15 ;  /* 0x0000000f0e0f7221 */ /* 0x000fe20000000000 */
[----:B0-----:R-:W-:-:S03]  /*0450*/  IADD3 R2, P1, PT, R2, 0x40, RZ ;  /* 0x0000004002027810 */ /* 0x001fc60007f3e0ff */
[----:B------:R-:W-:Y:S01]  /*0460*/  FADD R16, R15, R16 ;  /* 0x000000100f107221 */ /* 0x000fe20000000000 */
[----:B------:R-:W-:-:S03]  /*0470*/  IADD3.X R3, PT, PT, RZ, R3, RZ, P1, !PT ;  /* 0x00000003ff037210 */ /* 0x000fc60000ffe4ff */
[----:B------:R-:W-:-:S04]  /*0480*/  FADD R17, R16, R17 ;  /* 0x0000001110117221 */ /* 0x000fc80000000000 */
[----:B------:R-:W-:-:S04]  /*0490*/  FADD R17, R17, R20 ;  /* 0x0000001411117221 */ /* 0x000fc80000000000 */
[----:B--2---:R-:W-:-:S04]  /*04a0*/  FADD R17, R17, R0 ;  /* 0x0000000011117221 */ /* 0x004fc80000000000 */
[----:B---3--:R-:W-:-:S04]  /*04b0*/  FADD R24, R17, R24 ;  /* 0x0000001811187221 */ /* 0x008fc80000000000 */
[----:B----4-:R-:W-:-:S04]  /*04c0*/  FADD R23, R24, R23 ;  /* 0x0000001718177221 */ /* 0x010fc80000000000 */
[----:B-----5:R-:W-:-:S04]  /*04d0*/  FADD R22, R23, R22 ;  /* 0x0000001617167221 */ /* 0x020fc80000000000 */
[----:B------:R-:W-:Y:S01]  /*04e0*/  FADD R0, R22, R21 ;  /* 0x0000001516007221 */ /* 0x000fe20000000000 */
[----:B------:R-:W-:Y:S06]  /*04f0*/  @P0 BRA `(.L_x_1) ;  /* 0xfffffffc006c0947 */ /* 0x000fec000383ffff */
[----:B------:R-:W-:-:S07]  /*0500*/  MOV R14, R10 ;  /* 0x0000000a000e7202 */ /* 0x000fce0000000f00 */
.L_x_0:
[----:B------:R-:W-:-:S13]  /*0510*/  ISETP.NE.AND P0, PT, R13, RZ, PT ;  /* 0x000000ff0d00720c */ /* 0x000fda0003f05270 */
[----:B------:R-:W-:Y:S05]  /*0520*/  @!P0 BRA `(.L_x_2) ;  /* 0x00000004000c8947 */ /* 0x000fea0003800000 */
[----:B------:R-:W-:Y:S02]  /*0530*/  ISETP.GE.U32.AND P0, PT, R8, 0x7, PT ;  /* 0x000000070800780c */ /* 0x000fe40003f06070 */
[----:B------:R-:W-:-:S11]  /*0540*/  ISETP.NE.AND P1, PT, R12, RZ, PT ;  /* 0x000000ff0c00720c */ /* 0x000fd60003f25270 */
[----:B------:R-:W-:Y:S05]  /*0550*/  @!P0 BRA `(.L_x_3) ;  /* 0x0000000000648947 */ /* 0x000fea0003800000 */
[----:B------:R-:W0:Y:S01]  /*0560*/  LDC.64 R4, c[0x0][0x380] ;  /* 0x0000e000ff047b82 */ /* 0x000e220000000a00 */
[C---:B------:R-:W-:Y:S02]  /*0570*/  IADD3 R15, PT, PT, R14.reuse, UR5, RZ ;  /* 0x000000050e0f7c10 */ /* 0x040fe4000fffe0ff */
[----:B------:R-:W-:-:S04]  /*0580*/  IADD3 R16, P0, PT, R14, UR5, RZ ;  /* 0x000000050e107c10 */ /* 0x000fc8000ff1e0ff */
[----:B------:R-:W-:Y:S01]  /*0590*/  IADD3.X R17, PT, PT, RZ, RZ, RZ, P0, !PT ;  /* 0x000000ffff117210 */ /* 0x000fe200007fe4ff */
[----:B------:R-:W1:Y:S01]  /*05a0*/  LDC.64 R2, c[0x0][0x380] ;  /* 0x0000e000ff027b82 */ /* 0x000e620000000a00 */
[----:B0-----:R-:W-:-:S06]  /*05b0*/  IMAD.WIDE.U32 R4, R15, 0x4, R4 ;  /* 0x000000040f047825 */ /* 0x001fcc00078e0004 */
[----:B------:R-:W2:Y:S01]  /*05c0*/  LDG.E R5, desc[UR10][R4.64] ;  /* 0x0000000a04057981 */ /* 0x000ea2000c1e1900 */
[----:B-1----:R-:W-:-:S04]  /*05d0*/  LEA R2, P0, R16, R2, 0x2 ;  /* 0x0000000210027211 */ /* 0x002fc800078010ff */
[----:B------:R-:W-:-:S05]  /*05e0*/  LEA.HI.X R3, R16, R3, R17, 0x2, P0 ;  /* 0x0000000310037211 */ /* 0x000fca00000f1411 */
[----:B------:R-:W3:Y:S04]  /*05f0*/  LDG.E R15, desc[UR10][R2.64+0x4] ;  /* 0x0000040a020f7981 */ /* 0x000ee8000c1e1900 */
[----:B------:R-:W4:Y:S04]  /*0600*/  LDG.E R17, desc[UR10][R2.64+0x8] ;  /* 0x0000080a02117981 */ /* 0x000f28000c1e1900 */
[----:B------:R-:W5:Y:S04]  /*0610*/  LDG.E R21, desc[UR10][R2.64+0xc] ;  /* 0x00000c0a02157981 */ /* 0x000f68000c1e1900 */
[----:B------:R-:W5:Y:S04]  /*0620*/  LDG.E R23, desc[UR10][R2.64+0x10] ;  /* 0x0000100a02177981 */ /* 0x000f68000c1e1900 */
[----:B------:R-:W5:Y:S04]  /*0630*/  LDG.E R25, desc[UR10][R2.64+0x14] ;  /* 0x0000140a02197981 */ /* 0x000f68000c1e1900 */
[----:B------:R-:W5:Y:S04]  /*0640*/  LDG.E R27, desc[UR10][R2.64+0x18] ;  /* 0x0000180a021b7981 */ /* 0x000f68000c1e1900 */
[----:B------:R-:W5:Y:S01]  /*0650*/  LDG.E R16, desc[UR10][R2.64+0x1c] ;  /* 0x00001c0a02107981 */ /* 0x000f62000c1e1900 */
[----:B------:R-:W-:Y:S01]  /*0660*/  IADD3 R14, PT, PT, R14, 0x8, RZ ;  /* 0x000000080e0e7810 */ /* 0x000fe20007ffe0ff */
[----:B--2---:R-:W-:-:S04]  /*0670*/  FADD R0, R0, R5 ;  /* 0x0000000500007221 */ /* 0x004fc80000000000 */
[----:B---3--:R-:W-:-:S04]  /*0680*/  FADD R0, R0, R15 ;  /* 0x0000000f00007221 */ /* 0x008fc80000000000 */
[----:B----4-:R-:W-:-:S04]  /*0690*/  FADD R0, R0, R17 ;  /* 0x0000001100007221 */ /* 0x010fc80000000000 */
[----:B-----5:R-:W-:-:S04]  /*06a0*/  FADD R0, R0, R21 ;  /* 0x0000001500007221 */ /* 0x020fc80000000000 */
[----:B------:R-:W-:-:S04]  /*06b0*/  FADD R0, R0, R23 ;  /* 0x0000001700007221 */ /* 0x000fc80000000000 */
[----:B------:R-:W-:-:S04]  /*06c0*/  FADD R0, R0, R25 ;  /* 0x0000001900007221 */ /* 0x000fc80000000000 */
[----:B------:R-:W-:-:S04]  /*06d0*/  FADD R0, R0, R27 ;  /* 0x0000001b00007221 */ /* 0x000fc80000000000 */
[----:B------:R-:W-:-:S07]  /*06e0*/  FADD R0, R0, R16 ;  /* 0x0000001000007221 */ /* 0x000fce0000000000 */
.L_x_3:
        /* <DEDUP_REMOVED lines=15> */
[----:B------:R-:W5:Y:S01]  /*07e0*/  LDG.E R21, desc[UR10][R2.64+0xc] ;  /* 0x00000c0a02157981 */ /* 0x000f62000c1e1900 */
[----:B------:R-:W-:Y:S01]  /*07f0*/  IADD3 R14, PT, PT, R14, 0x4, RZ ;  /* 0x000000040e0e7810 */ /* 0x000fe20007ffe0ff */
[----:B--2---:R-:W-:-:S04]  /*0800*/  FADD R0, R0, R5 ;  /* 0x0000000500007221 */ /* 0x004fc80000000000 */
[----:B---3--:R-:W-:-:S04]  /*0810*/  FADD R0, R0, R15 ;  /* 0x0000000f00007221 */ /* 0x008fc80000000000 */
[----:B----4-:R-:W-:-:S04]  /*0820*/  FADD R0, R0, R17 ;  /* 0x0000001100007221 */ /* 0x010fc80000000000 */
[----:B-----5:R-:W-:-:S07]  /*0830*/  FADD R0, R0, R21 ;  /* 0x0000001500007221 */ /* 0x020fce0000000000 */
.L_x_4:
[----:B------:R-:W-:Y:S05]  /*0840*/  @!P1 BRA `(.L_x_2) ;  /* 0x0000000000449947 */ /* 0x000fea0003800000 */
[----:B------:R-:W0:Y:S01]  /*0850*/  LDC.64 R2, c[0x0][0x380] ;  /* 0x0000e000ff027b82 */ /* 0x000e220000000a00 */
[----:B------:R-:W-:-:S05]  /*0860*/  IADD3 R5, PT, PT, R14, UR5, RZ ;  /* 0x000000050e057c10 */ /* 0x000fca000fffe0ff */
[----:B0-----:R-:W-:-:S06]  /*0870*/  IMAD.WIDE.U32 R2, R5, 0x4, R2 ;  /* 0x0000000405027825 */ /* 0x001fcc00078e0002 */
[----:B------:R-:W2:Y:S01]  /*0880*/  LDG.E R3, desc[UR10][R2.64] ;  /* 0x0000000a02037981 */ /* 0x000ea2000c1e1900 */
[----:B------:R-:W-:Y:S01]  /*0890*/  ISETP.NE.AND P0, PT, R11, 0x1, PT ;  /* 0x000000010b00780c */ /* 0x000fe20003f05270 */
[----:B--2---:R-:W-:-:S12]  /*08a0*/  FADD R0, R0, R3 ;  /* 0x0000000300007221 */ /* 0x004fd80000000000 */
[----:B------:R-:W-:Y:S05]  /*08b0*/  @!P0 BRA `(.L_x_2) ;  /* 0x0000000000288947 */ /* 0x000fea0003800000 */
[----:B------:R-:W0:Y:S01]  /*08c0*/  LDC.64 R2, c[0x0][0x380] ;  /* 0x0000e000ff027b82 */ /* 0x000e220000000a00 */
[----:B------:R-:W-:-:S04]  /*08d0*/  IADD3 R4, P0, PT, R14, UR5, RZ ;  /* 0x000000050e047c10 */ /* 0x000fc8000ff1e0ff */
[----:B------:R-:W-:Y:S02]  /*08e0*/  IADD3.X R5, PT, PT, RZ, RZ, RZ, P0, !PT ;  /* 0x000000ffff057210 */ /* 0x000fe400007fe4ff */
[----:B------:R-:W-:Y:S02]  /*08f0*/  ISETP.NE.AND P0, PT, R11, 0x2, PT ;  /* 0x000000020b00780c */ /* 0x000fe40003f05270 */
[----:B0-----:R-:W-:-:S04]  /*0900*/  LEA R2, P1, R4, R2, 0x2 ;  /* 0x0000000204027211 */ /* 0x001fc800078210ff */
[----:B------:R-:W-:-:S05]  /*0910*/  LEA.HI.X R3, R4, R3, R5, 0x2, P1 ;  /* 0x0000000304037211 */ /* 0x000fca00008f1405 */
[----:B------:R-:W2:Y:S04]  /*0920*/  LDG.E R5, desc[UR10][R2.64+0x4] ;  /* 0x0000040a02057981 */ /* 0x000ea8000c1e1900 */
[----:B------:R-:W3:Y:S01]  /*0930*/  @P0 LDG.E R15, desc[UR10][R2.64+0x8] ;  /* 0x0000080a020f0981 */ /* 0x000ee2000c1e1900 */
[----:B--2---:R-:W-:-:S04]  /*0940*/  FADD R0, R0, R5 ;  /* 0x0000000500007221 */ /* 0x004fc80000000000 */
[----:B---3--:R-:W-:-:S07]  /*0950*/  @P0 FADD R0, R0, R15 ;  /* 0x0000000f00000221 */ /* 0x008fce0000000000 */
.L_x_2:
[----:B------:R-:W0:Y:S08]  /*0960*/  MUFU.RCP R2, R19 ;  /* 0x0000001300027308 */ /* 0x000e300000001000 */
[----:B------:R-:W1:Y:S01]  /*0970*/  FCHK P0, R0, R19 ;  /* 0x0000001300007302 */ /* 0x000e620000000000 */
[----:B0-----:R-:W-:-:S04]  /*0980*/  FFMA R5, -R19, R2, 1 ;  /* 0x3f80000013057423 */ /* 0x001fc80000000102 */
[----:B------:R-:W-:-:S04]  /*0990*/  FFMA R5, R2, R5, R2 ;  /* 0x0000000502057223 */ /* 0x000fc80000000002 */
[----:B------:R-:W-:-:S04]  /*09a0*/  FFMA R2, R5, R0, RZ ;  /* 0x0000000005027223 */ /* 0x000fc800000000ff */
[----:B------:R-:W-:-:S04]  /*09b0*/  FFMA R3, -R19, R2, R0 ;  /* 0x0000000213037223 */ /* 0x000fc80000000100 */
[----:B------:R-:W-:Y:S01]  /*09c0*/  FFMA R5, R5, R3, R2 ;  /* 0x0000000305057223 */ /* 0x000fe20000000002 */
[----:B-1----:R-:W-:Y:S06]  /*09d0*/  @!P0 BRA `(.L_x_5) ;  /* 0x0000000000108947 */ /* 0x002fec0003800000 */
[----:B------:R-:W-:Y:S02]  /*09e0*/  MOV R3, R19 ;  /* 0x0000001300037202 */ /* 0x000fe40000000f00 */
[----:B------:R-:W-:-:S07]  /*09f0*/  MOV R20, 0xa10 ;  /* 0x00000a1000147802 */ /* 0x000fce0000000f00 */
[----:B------:R-:W-:Y:S05]  /*0a00*/  CALL.REL.NOINC `($__internal_1_$__cuda_sm3x_div_rn_noftz_f32_slowpath) ;  /* 0x0000002000bc7944 */ /* 0x000fea0003c00000 */
[----:B------:R-:W-:-:S07]  /*0a10*/  MOV R5, R0 ;  /* 0x0000000000057202 */ /* 0x000fce0000000f00 */
.L_x_5:
[----:B------:R-:W-:Y:S01]  /*0a20*/  BAR.SYNC.DEFER_BLOCKING 0x0 ;  /* 0x0000000000007b1d */ /* 0x000fe20000010000 */
[----:B------:R-:W-:Y:S01]  /*0a30*/  HFMA2 R3, -RZ, RZ, 0, 0 ;  /* 0x00000000ff037431 */ /* 0x000fe200000001ff */
[----:B------:R-:W-:-:S07]  /*0a40*/  MOV R0, RZ ;  /* 0x000000ff00007202 */ /* 0x000fce0000000f00 */
.L_x_58:
[----:B0-----:R-:W0:Y:S01]  /*0a50*/  LDC.64 R14, c[0x0][0x380] ;  /* 0x0000e000ff0e7b82 */ /* 0x001e220000000a00 */
[----:B---3--:R-:W-:-:S05]  /*0a60*/  IADD3 R17, PT, PT, R0, UR5, RZ ;  /* 0x0000000500117c10 */ /* 0x008fca000fffe0ff */
[----:B0-----:R-:W-:-:S05]  /*0a70*/  IMAD.WIDE R16, R17, 0x4, R14 ;  /* 0x0000000411107825 */ /* 0x001fca00078e020e */
[----:B------:R-:W2:Y:S01]  /*0a80*/  LDG.E R2, desc[UR10][R16.64] ;  /* 0x0000000a10027981 */ /* 0x000ea2000c1e1900 */
[----:B------:R-:W0:Y:S01]  /*0a90*/  MUFU.RCP R0, R19 ;  /* 0x0000001300007308 */ /* 0x000e220000001000 */
[----:B------:R-:W-:Y:S01]  /*0aa0*/  MOV R4, 0x3f800000 ;  /* 0x3f80000000047802 */ /* 0x000fe20000000f00 */
[----:B0-----:R-:W-:Y:S01]  /*0ab0*/  FFMA R15, -R19, R0, 1 ;  /* 0x3f800000130f7423 */ /* 0x001fe20000000100 */
[----:B--2---:R-:W-:-:S05]  /*0ac0*/  FADD R2, R2, -R5 ;  /* 0x8000000502027221 */ /* 0x004fca0000000000 */
[----:B------:R-:W-:-:S13]  /*0ad0*/  FSETP.NEU.AND P0, PT, R2, 1, PT ;  /* 0x3f8000000200780b */ /* 0x000fda0003f0d000 */
[----:B------:R-:W-:Y:S05]  /*0ae0*/  @!P0 BRA `(.L_x_6) ;  /* 0x0000000400048947 */ /* 0x000fea0003800000 */
[----:B------:R-:W-:-:S13]  /*0af0*/  FSETP.NAN.AND P0, PT, |R2|, |R2|, PT ;  /* 0x400000020200720b */ /* 0x000fda0003f08200 */
[----:B------:R-:W-:Y:S01]  /*0b00*/  @P0 FADD R4, R2, 2 ;  /* 0x4000000002040421 */ /* 0x000fe20000000000 */
[----:B------:R-:W-:Y:S06]  /*0b10*/  @P0 BRA `(.L_x_6) ;  /* 0x0000000000f80947 */ /* 0x000fec0003800000 */
[C---:B------:R-:W-:Y:S01]  /*0b20*/  FMUL R17, |R2|.reuse, 16777216 ;  /* 0x4b80000002117820 */ /* 0x040fe20000400200 */
[----:B------:R-:W-:Y:S01]  /*0b30*/  FSETP.GEU.AND P0, PT, |R2|, 1.175494350822287508e-38, PT ;  /* 0x008000000200780b */ /* 0x000fe20003f0e200 */
[----:B------:R-:W-:-:S03]  /*0b40*/  HFMA2 R22, -RZ, RZ, 0.771484375, 0.21533203125 ;  /* 0x3a2c32e4ff167431 */ /* 0x000fc600000001ff */
[----:B------:R-:W-:-:S04]  /*0b50*/  FSEL R17, R17, |R2|, !P0 ;  /* 0x4000000211117208 */ /* 0x000fc80004000000 */
[----:B------:R-:W-:-:S04]  /*0b60*/  IADD3 R4, PT, PT, R17, -0x3f3504f3, RZ ;  /* 0xc0cafb0d11047810 */ /* 0x000fc80007ffe0ff */
[----:B------:R-:W-:-:S04]  /*0b70*/  LOP3.LUT R14, R4, 0xff800000, RZ, 0xc0, !PT ;  /* 0xff800000040e7812 */ /* 0x000fc800078ec0ff */
[-C--:B------:R-:W-:Y:S02]  /*0b80*/  IADD3 R17, PT, PT, R17, -R14.reuse, RZ ;  /* 0x8000000e11117210 */ /* 0x080fe40007ffe0ff */
[----:B------:R-:W-:-:S03]  /*0b90*/  I2FP.F32.S32 R14, R14 ;  /* 0x0000000e000e7245 */ /* 0x000fc60000201400 */
[C---:B------:R-:W-:Y:S01]  /*0ba0*/  FADD R4, R17.reuse, 1 ;  /* 0x3f80000011047421 */ /* 0x040fe20000000000 */
[----:B------:R-:W-:Y:S01]  /*0bb0*/  FADD R21, R17, -1 ;  /* 0xbf80000011157421 */ /* 0x000fe20000000000 */
[----:B------:R-:W-:Y:S02]  /*0bc0*/  FSEL R17, RZ, -24, P0 ;  /* 0xc1c00000ff117808 */ /* 0x000fe40000000000 */
[C---:B------:R-:W-:Y:S01]  /*0bd0*/  FSETP.NEU.AND P0, PT, |R2|.reuse, +INF , PT ;  /* 0x7f8000000200780b */ /* 0x040fe20003f0d200 */
[----:B------:R-:W-:Y:S01]  /*0be0*/  FADD R23, R21, R21 ;  /* 0x0000001515177221 */ /* 0x000fe20000000000 */
[----:B------:R-:W0:Y:S02]  /*0bf0*/  MUFU.RCP R4, R4 ;  /* 0x0000000400047308 */ /* 0x000e240000001000 */
[----:B------:R-:W-:-:S13]  /*0c00*/  FSETP.NEU.AND P0, PT, R2, RZ, P0 ;  /* 0x000000ff0200720b */ /* 0x000fda000070d000 */
[----:B------:R-:W-:Y:S01]  /*0c10*/  @!P0 FADD R2, R2, R2 ;  /* 0x0000000202028221 */ /* 0x000fe20000000000 */
[----:B0-----:R-:W-:Y:S01]  /*0c20*/  FMUL R16, R4, R23 ;  /* 0x0000001704107220 */ /* 0x001fe20000400000 */
[----:B------:R-:W-:-:S03]  /*0c30*/  FFMA R23, R14, 1.1920928955078125e-07, R17 ;  /* 0x340000000e177823 */ /* 0x000fc60000000011 */
[----:B------:R-:W-:Y:S01]  /*0c40*/  FADD R20, R21, -R16 ;  /* 0x8000001015147221 */ /* 0x000fe20000000000 */
[C---:B------:R-:W-:Y:S01]  /*0c50*/  FMUL R17, R16.reuse, R16 ;  /* 0x0000001010117220 */ /* 0x040fe20000400000 */
[----:B------:R-:W-:Y:S02]  /*0c60*/  FFMA R14, R16, 1.4426950216293334961, R23 ;  /* 0x3fb8aa3b100e7823 */ /* 0x000fe40000000017 */
[----:B------:R-:W-:Y:S01]  /*0c70*/  FADD R20, R20, R20 ;  /* 0x0000001414147221 */ /* 0x000fe20000000000 */
[----:B------:R-:W-:Y:S01]  /*0c80*/  FFMA R22, R17, R22, 0.0032181653659790754318 ;  /* 0x3b52e7db11167423 */ /* 0x000fe20000000016 */
[----:B------:R-:W-:Y:S02]  /*0c90*/  FADD R23, R23, -R14 ;  /* 0x8000000e17177221 */ /* 0x000fe40000000000 */
[----:B------:R-:W-:Y:S01]  /*0ca0*/  FFMA R21, R21, -R16, R20 ;  /* 0x8000001015157223 */ /* 0x000fe20000000014 */
[----:B------:R-:W-:Y:S01]  /*0cb0*/  FFMA R22, R17, R22, 0.018033718690276145935 ;  /* 0x3c93bb7311167423 */ /* 0x000fe20000000016 */
[----:B------:R-:W-:-:S02]  /*0cc0*/  FFMA R20, R16, 1.4426950216293334961, R23 ;  /* 0x3fb8aa3b10147823 */ /* 0x000fc40000000017 */
[----:B------:R-:W-:Y:S01]  /*0cd0*/  FMUL R21, R4, R21 ;  /* 0x0000001504157220 */ /* 0x000fe20000400000 */
[----:B------:R-:W-:-:S03]  /*0ce0*/  FFMA R22, R17, R22, 0.12022458761930465698 ;  /* 0x3df6384f11167423 */ /* 0x000fc60000000016 */
[----:B------:R-:W-:Y:S01]  /*0cf0*/  FFMA R23, R21, 1.4426950216293334961, R20 ;  /* 0x3fb8aa3b15177823 */ /* 0x000fe20000000014 */
[----:B------:R-:W-:-:S03]  /*0d00*/  FMUL R17, R17, R22 ;  /* 0x0000001611117220 */ /* 0x000fc60000400000 */
[----:B------:R-:W-:Y:S01]  /*0d10*/  FFMA R20, R16, 1.9251366722983220825e-08, R23 ;  /* 0x32a55e3410147823 */ /* 0x000fe20000000017 */
[----:B------:R-:W-:-:S04]  /*0d20*/  FMUL R4, R17, 3 ;  /* 0x4040000011047820 */ /* 0x000fc80000400000 */
[----:B------:R-:W-:-:S04]  /*0d30*/  FFMA R4, R21, R4, R20 ;  /* 0x0000000415047223 */ /* 0x000fc80000000014 */
[----:B------:R-:W-:-:S04]  /*0d40*/  FFMA R21, R16, R17, R4 ;  /* 0x0000001110157223 */ /* 0x000fc80000000004 */
[----:B------:R-:W-:-:S04]  /*0d50*/  FADD R23, R14, R21 ;  /* 0x000000150e177221 */ /* 0x000fc80000000000 */
[----:B------:R-:W-:Y:S01]  /*0d60*/  FMUL R4, R23, 2 ;  /* 0x4000000017047820 */ /* 0x000fe20000400000 */
[----:B------:R-:W-:-:S03]  /*0d70*/  FADD R14, -R14, R23 ;  /* 0x000000170e0e7221 */ /* 0x000fc60000000100 */
[----:B------:R-:W0:Y:S01]  /*0d80*/  FRND R17, R4 ;  /* 0x0000000400117307 */ /* 0x000e220000201000 */
[----:B------:R-:W-:Y:S01]  /*0d90*/  FADD R14, R21, -R14 ;  /* 0x8000000e150e7221 */ /* 0x000fe20000000000 */
[----:B------:R-:W-:Y:S01]  /*0da0*/  FFMA R23, R23, 2, -R4 ;  /* 0x4000000017177823 */ /* 0x000fe20000000804 */
[----:B------:R-:W-:Y:S02]  /*0db0*/  MOV R21, 0x391fcb8e ;  /* 0x391fcb8e00157802 */ /* 0x000fe40000000f00 */
[----:B------:R-:W-:Y:S01]  /*0dc0*/  FSETP.GT.AND P2, PT, |R4|, 152, PT ;  /* 0x431800000400780b */ /* 0x000fe20003f44200 */
[----:B------:R-:W-:Y:S01]  /*0dd0*/  FFMA R23, R14, 2, R23 ;  /* 0x400000000e177823 */ /* 0x000fe20000000017 */
[----:B0-----:R-:W-:Y:S01]  /*0de0*/  FADD R14, R4, -R17 ;  /* 0x80000011040e7221 */ /* 0x001fe20000000000 */
[----:B------:R-:W-:-:S03]  /*0df0*/  FSETP.GT.AND P1, PT, R17, RZ, PT ;  /* 0x000000ff1100720b */ /* 0x000fc60003f24000 */
[----:B------:R-:W-:Y:S01]  /*0e00*/  FADD R14, R14, R23 ;  /* 0x000000170e0e7221 */ /* 0x000fe20000000000 */
[----:B------:R-:W-:Y:S02]  /*0e10*/  SEL R16, RZ, 0x83000000, P1 ;  /* 0x83000000ff107807 */ /* 0x000fe40000800000 */
[----:B------:R-:W-:Y:S01]  /*0e20*/  FSETP.GEU.AND P1, PT, R4, RZ, PT ;  /* 0x000000ff0400720b */ /* 0x000fe20003f2e000 */
[----:B------:R-:W-:Y:S01]  /*0e30*/  FFMA R21, R14, R21, 0.0013391353422775864601 ;  /* 0x3aaf85ed0e157423 */ /* 0x000fe20000000015 */
[----:B------:R-:W-:-:S03]  /*0e40*/  IADD3 R17, PT, PT, R16, 0x7f000000, RZ ;  /* 0x7f00000010117810 */ /* 0x000fc60007ffe0ff */
[C---:B------:R-:W-:Y:S02]  /*0e50*/  FFMA R23, R14.reuse, R21, 0.0096188392490148544312 ;  /* 0x3c1d98560e177423 */ /* 0x040fe40000000015 */
[----:B------:R0:W1:Y:S02]  /*0e60*/  F2I.NTZ R21, R4 ;  /* 0x0000000400157305 */ /* 0x0000640000203100 */
[----:B------:R-:W-:-:S04]  /*0e70*/  FFMA R23, R14, R23, 0.055503588169813156128 ;  /* 0x3d6357bb0e177423 */ /* 0x000fc80000000017 */
[----:B------:R-:W-:Y:S01]  /*0e80*/  FFMA R23, R14, R23, 0.24022644758224487305 ;  /* 0x3e75fdec0e177423 */ /* 0x000fe20000000017 */
[----:B0-----:R-:W-:-:S03]  /*0e90*/  FSEL R4, RZ, +INF , !P1 ;  /* 0x7f800000ff047808 */ /* 0x001fc60004800000 */
[----:B------:R-:W-:-:S04]  /*0ea0*/  FFMA R23, R14, R23, 0.69314718246459960938 ;  /* 0x3f3172180e177423 */ /* 0x000fc80000000017 */
[----:B------:R-:W-:Y:S01]  /*0eb0*/  FFMA R14, R14, R23, 1 ;  /* 0x3f8000000e0e7423 */ /* 0x000fe20000000017 */
[----:B-1----:R-:W-:-:S03]  /*0ec0*/  LEA R21, R21, -R16, 0x17 ;  /* 0x8000001015157211 */ /* 0x002fc600078eb8ff */
[----:B------:R-:W-:-:S04]  /*0ed0*/  FMUL R14, R17, R14 ;  /* 0x0000000e110e7220 */ /* 0x000fc80000400000 */
[----:B------:R-:W-:Y:S01]  /*0ee0*/  @!P2 FMUL R4, R21, R14 ;  /* 0x0000000e1504a220 */ /* 0x000fe20000400000 */
[----:B------:R-:W-:-:S07]  /*0ef0*/  @!P0 LOP3.LUT R4, R2, 0x7fffffff, RZ, 0xc0, !PT ;  /* 0x7fffffff02048812 */ /* 0x000fce00078ec0ff */
.L_x_6:
[----:B------:R-:W-:Y:S01]  /*0f00*/  FADD R4, R4, R3 ;  /* 0x0000000304047221 */ /* 0x000fe20000000000 */
[----:B------:R-:W-:Y:S01]  /*0f10*/  FFMA R0, R0, R15, R0 ;  /* 0x0000000f00007223 */ /* 0x000fe20000000000 */
[----:B------:R-:W-:Y:S02]  /*0f20*/  ISETP.GE.U32.AND P2, PT, R18, 0x7, PT ;  /* 0x000000071200780c */ /* 0x000fe40003f46070 */
[----:B------:R-:W0:Y:S01]  /*0f30*/  FCHK P0, R4, R19 ;  /* 0x0000001304007302 */ /* 0x000e220000000000 */
[----:B------:R-:W-:-:S04]  /*0f40*/  FFMA R2, R0, R4, RZ ;  /* 0x0000000400027223 */ /* 0x000fc800000000ff */
[----:B------:R-:W-:-:S04]  /*0f50*/  FFMA R3, -R19, R2, R4 ;  /* 0x0000000213037223 */ /* 0x000fc80000000104 */
[----:B------:R-:W-:Y:S01]  /*0f60*/  FFMA R0, R0, R3, R2 ;  /* 0x0000000300007223 */ /* 0x000fe20000000002 */
[----:B0-----:R-:W-:Y:S06]  /*0f70*/  @!P0 BRA `(.L_x_7) ;  /* 0x0000000000108947 */ /* 0x001fec0003800000 */
[----:B------:R-:W-:Y:S02]  /*0f80*/  MOV R0, R4 ;  /* 0x0000000400007202 */ /* 0x000fe40000000f00 */
[----:B------:R-:W-:Y:S02]  /*0f90*/  MOV R3, R19 ;  /* 0x0000001300037202 */ /* 0x000fe40000000f00 */
[----:B------:R-:W-:-:S07]  /*0fa0*/  MOV R20, 0xfc0 ;  /* 0x00000fc000147802 */ /* 0x000fce0000000f00 */
[----:B------:R-:W-:Y:S05]  /*0fb0*/  CALL.REL.NOINC `($__internal_1_$__cuda_sm3x_div_rn_noftz_f32_slowpath) ;  /* 0x0000001c00507944 */ /* 0x000fea0003c00000 */
.L_x_7:
[----:B------:R-:W-:Y:S01]  /*0fc0*/  IADD3 R2, PT, PT, R0, -0xd000000, RZ ;  /* 0xf300000000027810 */ /* 0x000fe20007ffe0ff */
[----:B------:R0:W1:Y:S03]  /*0fd0*/  MUFU.RSQ R15, R0 ;  /* 0x00000000000f7308 */ /* 0x0000660000001400 */
[----:B------:R-:W-:-:S13]  /*0fe0*/  ISETP.GT.U32.AND P0, PT, R2, 0x727fffff, PT ;  /* 0x727fffff0200780c */ /* 0x000fda0003f04070 */
[----:B0-----:R-:W-:Y:S05]  /*0ff0*/  @!P0 BRA `(.L_x_8) ;  /* 0x0000000000108947 */ /* 0x001fea0003800000 */
[----:B------:R-:W-:-:S07]  /*1000*/  MOV R4, 0x1020 ;  /* 0x0000102000047802 */ /* 0x000fce0000000f00 */
[----:B-1----:R-:W-:Y:S05]  /*1010*/  CALL.REL.NOINC `($__internal_0_$__cuda_sm20_sqrt_rn_f32_slowpath) ;  /* 0x0000001800d87944 */ /* 0x002fea0003c00000 */
[----:B------:R-:W-:Y:S01]  /*1020*/  MOV R3, R0 ;  /* 0x0000000000037202 */ /* 0x000fe20000000f00 */
[----:B------:R-:W-:Y:S06]  /*1030*/  BRA `(.L_x_9) ;  /* 0x0000000000107947 */ /* 0x000fec0003800000 */
.L_x_8:
[C---:B-1----:R-:W-:Y:S01]  /*1040*/  FMUL.FTZ R3, R15.reuse, R0 ;  /* 0x000000000f037220 */ /* 0x042fe20000410000 */
[----:B------:R-:W-:-:S03]  /*1050*/  FMUL.FTZ R2, R15, 0.5 ;  /* 0x3f0000000f027820 */ /* 0x000fc60000410000 */
[----:B------:R-:W-:-:S04]  /*1060*/  FFMA R0, -R3, R3, R0 ;  /* 0x0000000303007223 */ /* 0x000fc80000000100 */
[----:B------:R-:W-:-:S07]  /*1070*/  FFMA R3, R0, R2, R3 ;  /* 0x0000000200037223 */ /* 0x000fce0000000003 */
.L_x_9:
[----:B------:R-:W-:Y:S01]  /*1080*/  BAR.SYNC.DEFER_BLOCKING 0x0 ;  /* 0x0000000000007b1d */ /* 0x000fe20000010000 */
[----:B------:R-:W-:-:S05]  /*1090*/  HFMA2 R2, -RZ, RZ, 0, 0 ;  /* 0x00000000ff027431 */ /* 0x000fca00000001ff */
[----:B------:R-:W-:Y:S05]  /*10a0*/  @!P2 BRA `(.L_x_10) ;  /* 0x0000000c0058a947 */ /* 0x000fea0003800000 */
[----:B------:R-:W0:Y:S01]  /*10b0*/  LDC R4, c[0x0][0x390] ;  /* 0x0000e400ff047b82 */ /* 0x000e220000000800 */
[----:B------:R-:W-:-:S07]  /*10c0*/  MOV R2, RZ ;  /* 0x000000ff00027202 */ /* 0x000fce0000000f00 */
[----:B------:R-:W1:Y:S02]  /*10d0*/  LDC.64 R14, c[0x0][0x388] ;  /* 0x0000e200ff0e7b82 */ /* 0x000e640000000a00 */
.L_x_34:
[----:B------:R-:W-:-:S13]  /*10e0*/  FSETP.NEU.AND P0, PT, R3, RZ, PT ;  /* 0x000000ff0300720b */ /* 0x000fda0003f0d000 */
[----:B--2---:R-:W2:Y:S08]  /*10f0*/  @!P0 LDC R21, c[0x0][0x390] ;  /* 0x0000e400ff158b82 */ /* 0x004eb00000000800 */
[----:B---3--:R-:W3:Y:S01]  /*1100*/  @!P0 LDC.64 R22, c[0x0][0x388] ;  /* 0x0000e200ff168b82 */ /* 0x008ee20000000a00 */
[----:B--2-4-:R-:W-:-:S04]  /*1110*/  @!P0 IMAD R17, R2, R21, UR4 ;  /* 0x0000000402118e24 */ /* 0x014fc8000f8e0215 */
[----:B---3--:R-:W-:-:S05]  /*1120*/  @!P0 IMAD.WIDE.U32 R16, R17, 0x4, R22 ;  /* 0x0000000411108825 */ /* 0x008fca00078e0016 */
[----:B------:R2:W-:Y:S01]  /*1130*/  @!P0 STG.E desc[UR10][R16.64], RZ ;  /* 0x000000ff10008986 */ /* 0x0005e2000c10190a */
[----:B0-----:R-:W-:Y:S05]  /*1140*/  @!P0 BRA `(.L_x_11) ;  /* 0x0000000000588947 */ /* 0x001fea0003800000 */
[----:B--2---:R-:W2:Y:S01]  /*1150*/  LDC.64 R16, c[0x0][0x380] ;  /* 0x0000e000ff107b82 */ /* 0x004ea20000000a00 */
[----:B------:R-:W-:-:S05]  /*1160*/  IADD3 R21, PT, PT, R2, UR5, RZ ;  /* 0x0000000502157c10 */ /* 0x000fca000fffe0ff */
[----:B--2---:R-:W-:-:S05]  /*1170*/  IMAD.WIDE.U32 R16, R21, 0x4, R16 ;  /* 0x0000000415107825 */ /* 0x004fca00078e0010 */
[----:B------:R-:W2:Y:S01]  /*1180*/  LDG.E R0, desc[UR10][R16.64] ;  /* 0x0000000a10007981 */ /* 0x000ea2000c1e1900 */
[----:B------:R-:W3:Y:S02]  /*1190*/  MUFU.RCP R20, R3 ;  /* 0x0000000300147308 */ /* 0x000ee40000001000 */
[----:B---3--:R-:W-:-:S04]  /*11a0*/  FFMA R21, -R3, R20, 1 ;  /* 0x3f80000003157423 */ /* 0x008fc80000000114 */
[----:B------:R-:W-:Y:S01]  /*11b0*/  FFMA R21, R20, R21, R20 ;  /* 0x0000001514157223 */ /* 0x000fe20000000014 */
[----:B--2---:R-:W-:-:S04]  /*11c0*/  FADD R0, R0, -R5 ;  /* 0x8000000500007221 */ /* 0x004fc80000000000 */
[----:B------:R-:W2:Y:S01]  /*11d0*/  FCHK P0, R0, R3 ;  /* 0x0000000300007302 */ /* 0x000ea20000000000 */
[----:B------:R-:W-:-:S04]  /*11e0*/  FFMA R20, R0, R21, RZ ;  /* 0x0000001500147223 */ /* 0x000fc800000000ff */
[----:B------:R-:W-:-:S04]  /*11f0*/  FFMA R22, -R3, R20, R0 ;  /* 0x0000001403167223 */ /* 0x000fc80000000100 */
[----:B------:R-:W-:Y:S01]  /*1200*/  FFMA R25, R21, R22, R20 ;  /* 0x0000001615197223 */ /* 0x000fe20000000014 */
[----:B--2---:R-:W-:Y:S06]  /*1210*/  @!P0 BRA `(.L_x_12) ;  /* 0x00000000000c8947 */ /* 0x004fec0003800000 */
[----:B------:R-:W-:-:S07]  /*1220*/  MOV R20, 0x1240 ;  /* 0x0000124000147802 */ /* 0x000fce0000000f00 */
[----:B01----:R-:W-:Y:S05]  /*1230*/  CALL.REL.NOINC `($__internal_1_$__cuda_sm3x_div_rn_noftz_f32_slowpath) ;  /* 0x0000001800b07944 */ /* 0x003fea0003c00000 */
[----:B------:R-:W-:-:S07]  /*1240*/  MOV R25, R0 ;  /* 0x0000000000197202 */ /* 0x000fce0000000f00 */
.L_x_12:
[----:B0-----:R-:W-:Y:S02]  /*1250*/  MOV R21, R4 ;  /* 0x0000000400157202 */ /* 0x001fe40000000f00 */
[----:B-1----:R-:W-:Y:S02]  /*1260*/  MOV R22, R14 ;  /* 0x0000000e00167202 */ /* 0x002fe40000000f00 */
[----:B------:R-:W-:Y:S01]  /*1270*/  MOV R23, R15 ;  /* 0x0000000f00177202 */ /* 0x000fe20000000f00 */
[----:B------:R-:W-:-:S04]  /*1280*/  IMAD R17, R2, R21, UR4 ;  /* 0x0000000402117e24 */ /* 0x000fc8000f8e0215 */
[----:B------:R-:W-:-:S05]  /*1290*/  IMAD.WIDE.U32 R16, R17, 0x4, R22 ;  /* 0x0000000411107825 */ /* 0x000fca00078e0016 */
[----:B------:R3:W-:Y:S02]  /*12a0*/  STG.E desc[UR10][R16.64], R25 ;  /* 0x0000001910007986 */ /* 0x0007e4000c10190a */
.L_x_11:
[----:B--23--:R-:W2:Y:S01]  /*12b0*/  LDC.64 R16, c[0x0][0x380] ;  /* 0x0000e000ff107b82 */ /* 0x00cea20000000a00 */
[----:B------:R-:W-:Y:S02]  /*12c0*/  FSETP.NEU.AND P2, PT, R3, RZ, PT ;  /* 0x000000ff0300720b */ /* 0x000fe40003f4d000 */
[C---:B------:R-:W-:Y:S02]  /*12d0*/  IADD3 R0, P0, PT, R2.reuse, UR5, RZ ;  /* 0x0000000502007c10 */ /* 0x040fe4000ff1e0ff */
[----:B------:R-:W-:Y:S02]  /*12e0*/  IADD3 R26, PT, PT, R2, 0x1, RZ ;  /* 0x00000001021a7810 */ /* 0x000fe40007ffe0ff */
[----:B------:R-:W-:Y:S02]  /*12f0*/  IADD3.X R20, PT, PT, RZ, RZ, RZ, P0, !PT ;  /* 0x000000ffff147210 */ /* 0x000fe400007fe4ff */
[----:B--2---:R-:W-:-:S04]  /*1300*/  LEA R16, P0, R0, R16, 0x2 ;  /* 0x0000001000107211 */ /* 0x004fc800078010ff */
[----:B------:R-:W-:Y:S01]  /*1310*/  LEA.HI.X R17, R0, R17, R20, 0x2, P0 ;  /* 0x0000001100117211 */ /* 0x000fe200000f1414 */
[----:B------:R-:W-:Y:S08]  /*1320*/  @!P2 BRA `(.L_x_13) ;  /* 0x000000000050a947 */ /* 0x000ff00003800000 */
[----:B------:R-:W2:Y:S01]  /*1330*/  LDG.E R0, desc[UR10][R16.64+0x4] ;  /* 0x0000040a10007981 */ /* 0x000ea2000c1e1900 */
[----:B------:R-:W3:Y:S02]  /*1340*/  MUFU.RCP R20, R3 ;  /* 0x0000000300147308 */ /* 0x000ee40000001000 */
[----:B---3--:R-:W-:Y:S01]  /*1350*/  FFMA R21, -R3, R20, 1 ;  /* 0x3f80000003157423 */ /* 0x008fe20000000114 */
[----:B--2---:R-:W-:-:S03]  /*1360*/  FADD R22, R0, -R5 ;  /* 0x8000000500167221 */ /* 0x004fc60000000000 */
[----:B------:R-:W-:Y:S02]  /*1370*/  FFMA R0, R20, R21, R20 ;  /* 0x0000001514007223 */ /* 0x000fe40000000014 */
[----:B------:R-:W2:Y:S02]  /*1380*/  FCHK P0, R22, R3 ;  /* 0x0000000316007302 */ /* 0x000ea40000000000 */
[----:B------:R-:W-:-:S04]  /*1390*/  FFMA R20, R0, R22, RZ ;  /* 0x0000001600147223 */ /* 0x000fc800000000ff */
[----:B------:R-:W-:-:S04]  /*13a0*/  FFMA R21, -R3, R20, R22 ;  /* 0x0000001403157223 */ /* 0x000fc80000000116 */
[----:B------:R-:W-:Y:S01]  /*13b0*/  FFMA R0, R0, R21, R20 ;  /* 0x0000001500007223 */ /* 0x000fe20000000014 */
[----:B--2---:R-:W-:Y:S06]  /*13c0*/  @!P0 BRA `(.L_x_14) ;  /* 0x00000000000c8947 */ /* 0x004fec0003800000 */
[----:B------:R-:W-:Y:S02]  /*13d0*/  MOV R0, R22 ;  /* 0x0000001600007202 */ /* 0x000fe40000000f00 */
[----:B------:R-:W-:-:S07]  /*13e0*/  MOV R20, 0x1400 ;  /* 0x0000140000147802 */ /* 0x000fce0000000f00 */
[----:B01----:R-:W-:Y:S05]  /*13f0*/  CALL.REL.NOINC `($__internal_1_$__cuda_sm3x_div_rn_noftz_f32_slowpath) ;  /* 0x0000001800407944 */ /* 0x003fea0003c00000 */
.L_x_14:
[----:B0-----:R-:W-:Y:S02]  /*1400*/  MOV R21, R4 ;  /* 0x0000000400157202 */ /* 0x001fe40000000f00 */
[----:B-1----:R-:W-:Y:S02]  /*1410*/  MOV R22, R14 ;  /* 0x0000000e00167202 */ /* 0x002fe40000000f00 */
[----:B------:R-:W-:Y:S01]  /*1420*/  MOV R23, R15 ;  /* 0x0000000f00177202 */ /* 0x000fe20000000f00 */
[----:B------:R-:W-:-:S04]  /*1430*/  IMAD R25, R26, R21, UR4 ;  /* 0x000000041a197e24 */ /* 0x000fc8000f8e0215 */
[----:B------:R-:W-:-:S05]  /*1440*/  IMAD.WIDE.U32 R24, R25, 0x4, R22 ;  /* 0x0000000419187825 */ /* 0x000fca00078e0016 */
[----:B------:R0:W-:Y:S01]  /*1450*/  STG.E desc[UR10][R24.64], R0 ;  /* 0x0000000018007986 */ /* 0x0001e2000c10190a */
[----:B------:R-:W-:Y:S05]  /*1460*/  BRA `(.L_x_15) ;  /* 0x00000000000c7947 */ /* 0x000fea0003800000 */
.L_x_13:
[----:B------:R-:W-:-:S04]  /*1470*/  IMAD R25, R26, R21, UR4 ;  /* 0x000000041a197e24 */ /* 0x000fc8000f8e0215 */
[----:B------:R-:W-:-:S05]  /*1480*/  IMAD.WIDE.U32 R24, R25, 0x4, R22 ;  /* 0x0000000419187825 */ /* 0x000fca00078e0016 */
[----:B------:R2:W-:Y:S02]  /*1490*/  STG.E desc[UR10][R24.64], RZ ;  /* 0x000000ff18007986 */ /* 0x0005e4000c10190a */
.L_x_15:
[----:B------:R-:W-:Y:S01]  /*14a0*/  IADD3 R26, PT, PT, R2, 0x2, RZ ;  /* 0x00000002021a7810 */ /* 0x000fe20007ffe0ff */
[----:B------:R-:W-:Y:S06]  /*14b0*/  @!P2 BRA `(.L_x_16) ;  /* 0x000000000050a947 */ /* 0x000fec0003800000 */
[----:B0-----:R-:W3:Y:S01]  /*14c0*/  LDG.E R0, desc[UR10][R16.64+0x8] ;  /* 0x0000080a10007981 */ /* 0x001ee2000c1e1900 */
[----:B------:R-:W0:Y:S02]  /*14d0*/  MUFU.RCP R20, R3 ;  /* 0x0000000300147308 */ /* 0x000e240000001000 */
[----:B0-----:R-:W-:Y:S01]  /*14e0*/  FFMA R21, -R3, R20, 1 ;  /* 0x3f80000003157423 */ /* 0x001fe20000000114 */
[----:B---3--:R-:W-:-:S03]  /*14f0*/  FADD R22, R0, -R5 ;  /* 0x8000000500167221 */ /* 0x008fc60000000000 */
[----:B------:R-:W-:Y:S02]  /*1500*/  FFMA R0, R20, R21, R20 ;  /* 0x0000001514007223 */ /* 0x000fe40000000014 */
[----:B------:R-:W0:Y:S02]  /*1510*/  FCHK P0, R22, R3 ;  /* 0x0000000316007302 */ /* 0x000e240000000000 */
[----:B------:R-:W-:-:S04]  /*1520*/  FFMA R20, R0, R22, RZ ;  /* 0x0000001600147223 */ /* 0x000fc800000000ff */
[----:B------:R-:W-:-:S04]  /*1530*/  FFMA R21, -R3, R20, R22 ;  /* 0x0000001403157223 */ /* 0x000fc80000000116 */
[----:B------:R-:W-:Y:S01]  /*1540*/  FFMA R0, R0, R21, R20 ;  /* 0x0000001500007223 */ /* 0x000fe20000000014 */
[----:B0-----:R-:W-:Y:S06]  /*1550*/  @!P0 BRA `(.L_x_17) ;  /* 0x00000000000c8947 */ /* 0x001fec0003800000 */
[----:B------:R-:W-:Y:S02]  /*1560*/  MOV R0, R22 ;  /* 0x0000001600007202 */ /* 0x000fe40000000f00 */
[----:B------:R-:W-:-:S07]  /*1570*/  MOV R20, 0x1590 ;  /* 0x0000159000147802 */ /* 0x000fce0000000f00 */
[----:B-12---:R-:W-:Y:S05]  /*1580*/  CALL.REL.NOINC `($__internal_1_$__cuda_sm3x_div_rn_noftz_f32_slowpath) ;  /* 0x0000001400dc7944 */ /* 0x006fea0003c00000 */
.L_x_17:
[----:B------:R-:W-:Y:S02]  /*1590*/  MOV R21, R4 ;  /* 0x0000000400157202 */ /* 0x000fe40000000f00 */
[----:B-1----:R-:W-:Y:S02]  /*15a0*/  MOV R22, R14 ;  /* 0x0000000e00167202 */ /* 0x002fe40000000f00 */
[----:B------:R-:W-:Y:S01]  /*15b0*/  MOV R23, R15 ;  /* 0x0000000f00177202 */ /* 0x000fe20000000f00 */
[----:B--2---:R-:W-:-:S04]  /*15c0*/  IMAD R25, R26, R21, UR4 ;  /* 0x000000041a197e24 */ /* 0x004fc8000f8e0215 */
[----:B------:R-:W-:-:S05]  /*15d0*/  IMAD.WIDE.U32 R24, R25, 0x4, R22 ;  /* 0x0000000419187825 */ /* 0x000fca00078e0016 */
[----:B------:R2:W-:Y:S01]  /*15e0*/  STG.E desc[UR10][R24.64], R0 ;  /* 0x0000000018007986 */ /* 0x0005e2000c10190a */
[----:B------:R-:W-:Y:S05]  /*15f0*/  BRA `(.L_x_18) ;  /* 0x00000000000c7947 */ /* 0x000fea0003800000 */
.L_x_16:
[----:B0-2---:R-:W-:-:S04]  /*1600*/  IMAD R25, R26, R21, UR4 ;  /* 0x000000041a197e24 */ /* 0x005fc8000f8e0215 */
[----:B------:R-:W-:-:S05]  /*1610*/  IMAD.WIDE.U32 R24, R25, 0x4, R22 ;  /* 0x0000000419187825 */ /* 0x000fca00078e0016 */
[----:B------:R0:W-:Y:S02]  /*1620*/  STG.E desc[UR10][R24.64], RZ ;  /* 0x000000ff18007986 */ /* 0x0001e4000c10190a */
.L_x_18:
[----:B------:R-:W-:Y:S01]  /*1630*/  IADD3 R26, PT, PT, R2, 0x3, RZ ;  /* 0x00000003021a7810 */ /* 0x000fe20007ffe0ff */
[----:B------:R-:W-:Y:S06]  /*1640*/  @!P2 BRA `(.L_x_19) ;  /* 0x000000000050a947 */ /* 0x000fec0003800000 */
[----:B--2---:R-:W2:Y:S01]  /*1650*/  LDG.E R0, desc[UR10][R16.64+0xc] ;  /* 0x00000c0a10007981 */ /* 0x004ea2000c1e1900 */
        /* <DEDUP_REMOVED lines=12> */
.L_x_20:
[----:B------:R-:W-:Y:S02]  /*1720*/  MOV R21, R4 ;  /* 0x0000000400157202 */ /* 0x000fe40000000f00 */
[----:B-1----:R-:W-:Y:S02]  /*1730*/  MOV R22, R14 ;  /* 0x0000000e00167202 */ /* 0x002fe40000000f00 */
[----:B------:R-:W-:Y:S01]  /*1740*/  MOV R23, R15 ;  /* 0x0000000f00177202 */ /* 0x000fe20000000f00 */
[----:B0-----:R-:W-:-:S04]  /*1750*/  IMAD R25, R26, R21, UR4 ;  /* 0x000000041a197e24 */ /* 0x001fc8000f8e0215 */
[----:B------:R-:W-:-:S05]  /*1760*/  IMAD.WIDE.U32 R24, R25, 0x4, R22 ;  /* 0x0000000419187825 */ /* 0x000fca00078e0016 */
[----:B------:R2:W-:Y:S01]  /*1770*/  STG.E desc[UR10][R24.64], R0 ;  /* 0x0000000018007986 */ /* 0x0005e2000c10190a */
[----:B------:R-:W-:Y:S05]  /*1780*/  BRA `(.L_x_21) ;  /* 0x00000000000c7947 */ /* 0x000fea0003800000 */
.L_x_19:
[----:B0-2---:R-:W-:-:S04]  /*1790*/  IMAD R25, R26, R21, UR4 ;  /* 0x000000041a197e24 */ /* 0x005fc8000f8e0215 */
[----:B------:R-:W-:-:S05]  /*17a0*/  IMAD.WIDE.U32 R24, R25, 0x4, R22 ;  /* 0x0000000419187825 */ /* 0x000fca00078e0016 */
[----:B------:R0:W-:Y:S02]  /*17b0*/  STG.E desc[UR10][R24.64], RZ ;  /* 0x000000ff18007986 */ /* 0x0001e4000c10190a */
.L_x_21:
        /* <DEDUP_REMOVED lines=15> */
.L_x_23:
[----:B------:R-:W-:Y:S02]  /*18b0*/  MOV R21, R4 ;  /* 0x0000000400157202 */ /* 0x000fe40000000f00 */
[----:B-1----:R-:W-:Y:S02]  /*18c0*/  MOV R22, R14 ;  /* 0x0000000e00167202 */ /* 0x002fe40000000f00 */
[----:B------:R-:W-:Y:S01]  /*18d0*/  MOV R23, R15 ;  /* 0x0000000f00177202 */ /* 0x000fe20000000f00 */
[----:B0-----:R-:W-:-:S04]  /*18e0*/  IMAD R25, R26, R21, UR4 ;  /* 0x000000041a197e24 */ /* 0x001fc8000f8e0215 */
[----:B------:R-:W-:-:S05]  /*18f0*/  IMAD.WIDE.U32 R24, R25, 0x4, R22 ;  /* 0x0000000419187825 */ /* 0x000fca00078e0016 */
[----:B------:R0:W-:Y:S01]  /*1900*/  STG.E desc[UR10][R24.64], R0 ;  /* 0x0000000018007986 */ /* 0x0001e2000c10190a */
[----:B------:R-:W-:Y:S05]  /*1910*/  BRA `(.L_x_24) ;  /* 0x00000000000c7947 */ /* 0x000fea0003800000 */
.L_x_22:
[----:B0-2---:R-:W-:-:S04]  /*1920*/  IMAD R25, R26, R21, UR4 ;  /* 0x000000041a197e24 */ /* 0x005fc8000f8e0215 */
[----:B------:R-:W-:-:S05]  /*1930*/  IMAD.WIDE.U32 R24, R25, 0x4, R22 ;  /* 0x0000000419187825 */ /* 0x000fca00078e0016 */
[----:B------:R2:W-:Y:S02]  /*1940*/  STG.E desc[UR10][R24.64], RZ ;  /* 0x000000ff18007986 */ /* 0x0005e4000c10190a */
.L_x_24:
        /* <DEDUP_REMOVED lines=15> */
.L_x_26:
[----:B------:R-:W-:Y:S02]  /*1a40*/  MOV R21, R4 ;  /* 0x0000000400157202 */ /* 0x000fe40000000f00 */
[----:B-1----:R-:W-:Y:S02]  /*1a50*/  MOV R22, R14 ;  /* 0x0000000e00167202 */ /* 0x002fe40000000f00 */
[----:B------:R-:W-:Y:S01]  /*1a60*/  MOV R23, R15 ;  /* 0x0000000f00177202 */ /* 0x000fe20000000f00 */
[----:B--2---:R-:W-:-:S04]  /*1a70*/  IMAD R25, R26, R21, UR4 ;  /* 0x000000041a197e24 */ /* 0x004fc8000f8e0215 */
[----:B------:R-:W-:-:S05]  /*1a80*/  IMAD.WIDE.U32 R24, R25, 0x4, R22 ;  /* 0x0000000419187825 */ /* 0x000fca00078e0016 */
[----:B------:R0:W-:Y:S01]  /*1a90*/  STG.E desc[UR10][R24.64], R0 ;  /* 0x0000000018007986 */ /* 0x0001e2000c10190a */
[----:B------:R-:W-:Y:S05]  /*1aa0*/  BRA `(.L_x_27) ;  /* 0x00000000000c7947 */ /* 0x000fea0003800000 */
.L_x_25:
[----:B0-2---:R-:W-:-:S04]  /*1ab0*/  IMAD R25, R26, R21, UR4 ;  /* 0x000000041a197e24 */ /* 0x005fc8000f8e0215 */
[----:B------:R-:W-:-:S05]  /*1ac0*/  IMAD.WIDE.U32 R24, R25, 0x4, R22 ;  /* 0x0000000419187825 */ /* 0x000fca00078e0016 */
[----:B------:R2:W-:Y:S02]  /*1ad0*/  STG.E desc[UR10][R24.64], RZ ;  /* 0x000000ff18007986 */ /* 0x0005e4000c10190a */
.L_x_27:
        /* <DEDUP_REMOVED lines=15> */
.L_x_29:
[----:B------:R-:W-:Y:S02]  /*1bd0*/  MOV R21, R4 ;  /* 0x0000000400157202 */ /* 0x000fe40000000f00 */
[----:B-1----:R-:W-:Y:S02]  /*1be0*/  MOV R22, R14 ;  /* 0x0000000e00167202 */ /* 0x002fe40000000f00 */
[----:B------:R-:W-:Y:S01]  /*1bf0*/  MOV R23, R15 ;  /* 0x0000000f00177202 */ /* 0x000fe20000000f00 */
[----:B--2---:R-:W-:-:S04]  /*1c00*/  IMAD R25, R26, R21, UR4 ;  /* 0x000000041a197e24 */ /* 0x004fc8000f8e0215 */
[----:B------:R-:W-:-:S05]  /*1c10*/  IMAD.WIDE.U32 R24, R25, 0x4, R22 ;  /* 0x0000000419187825 */ /* 0x000fca00078e0016 */
[----:B------:R2:W-:Y:S01]  /*1c20*/  STG.E desc[UR10][R24.64], R0 ;  /* 0x0000000018007986 */ /* 0x0005e2000c10190a */
[----:B------:R-:W-:Y:S05]  /*1c30*/  BRA `(.L_x_30) ;  /* 0x00000000000c7947 */ /* 0x000fea0003800000 */
.L_x_28:
[----:B0-2---:R-:W-:-:S04]  /*1c40*/  IMAD R25, R26, R21, UR4 ;  /* 0x000000041a197e24 */ /* 0x005fc8000f8e0215 */
[----:B------:R-:W-:-:S05]  /*1c50*/  IMAD.WIDE.U32 R24, R25, 0x4, R22 ;  /* 0x0000000419187825 */ /* 0x000fca00078e0016 */
[----:B------:R0:W-:Y:S02]  /*1c60*/  STG.E desc[UR10][R24.64], RZ ;  /* 0x000000ff18007986 */ /* 0x0001e4000c10190a */
.L_x_30:
[----:B------:R-:W-:Y:S01]  /*1c70*/  IADD3 R29, PT, PT, R2, 0x7, RZ ;  /* 0x00000007021d7810 */ /* 0x000fe20007ffe0ff */
[----:B------:R-:W-:Y:S06]  /*1c80*/  @!P2 BRA `(.L_x_31) ;  /* 0x000000000044a947 */ /* 0x000fec0003800000 */
[----:B------:R-:W3:Y:S01]  /*1c90*/  LDG.E R16, desc[UR10][R16.64+0x1c] ;  /* 0x00001c0a10107981 */ /* 0x000ee2000c1e1900 */
[----:B--2---:R-:W2:Y:S02]  /*1ca0*/  MUFU.RCP R0, R3 ;  /* 0x0000000300007308 */ /* 0x004ea40000001000 */
[----:B--2---:R-:W-:-:S04]  /*1cb0*/  FFMA R21, -R3, R0, 1 ;  /* 0x3f80000003157423 */ /* 0x004fc80000000100 */
[----:B------:R-:W-:Y:S01]  /*1cc0*/  FFMA R0, R0, R21, R0 ;  /* 0x0000001500007223 */ /* 0x000fe20000000000 */
[----:B---3--:R-:W-:-:S04]  /*1cd0*/  FADD R22, R16, -R5 ;  /* 0x8000000510167221 */ /* 0x008fc80000000000 */
[----:B------:R-:W2:Y:S01]  /*1ce0*/  FCHK P0, R22, R3 ;  /* 0x0000000316007302 */ /* 0x000ea20000000000 */
[----:B------:R-:W-:-:S04]  /*1cf0*/  FFMA R20, R0, R22, RZ ;  /* 0x0000001600147223 */ /* 0x000fc800000000ff */
[----:B------:R-:W-:-:S04]  /*1d00*/  FFMA R21, -R3, R20, R22 ;  /* 0x0000001403157223 */ /* 0x000fc80000000116 */
[----:B------:R-:W-:Y:S01]  /*1d10*/  FFMA R0, R0, R21, R20 ;  /* 0x0000001500007223 */ /* 0x000fe20000000014 */
[----:B--2---:R-:W-:Y:S06]  /*1d20*/  @!P0 BRA `(.L_x_32) ;  /* 0x00000000000c8947 */ /* 0x004fec0003800000 */
[----:B------:R-:W-:Y:S02]  /*1d30*/  MOV R0, R22 ;  /* 0x0000001600007202 */ /* 0x000fe40000000f00 */
[----:B------:R-:W-:-:S07]  /*1d40*/  MOV R20, 0x1d60 ;  /* 0x00001d6000147802 */ /* 0x000fce0000000f00 */
[----:B01----:R-:W-:Y:S05]  /*1d50*/  CALL.REL.NOINC `($__internal_1_$__cuda_sm3x_div_rn_noftz_f32_slowpath) ;  /* 0x0000000c00e87944 */ /* 0x003fea0003c00000 */
.L_x_32:
[----:B------:R-:W-:-:S04]  /*1d60*/  IMAD R17, R29, R4, UR4 ;  /* 0x000000041d117e24 */ /* 0x000fc8000f8e0204 */
[----:B-1----:R-:W-:-:S05]  /*1d70*/  IMAD.WIDE.U32 R16, R17, 0x4, R14 ;  /* 0x0000000411107825 */ /* 0x002fca00078e000e */
[----:B------:R4:W-:Y:S01]  /*1d80*/  STG.E desc[UR10][R16.64], R0 ;  /* 0x0000000010007986 */ /* 0x0009e2000c10190a */
[----:B------:R-:W-:Y:S05]  /*1d90*/  BRA `(.L_x_33) ;  /* 0x00000000000c7947 */ /* 0x000fea0003800000 */
.L_x_31:
[----:B------:R-:W-:-:S04]  /*1da0*/  IMAD R17, R29, R21, UR4 ;  /* 0x000000041d117e24 */ /* 0x000fc8000f8e0215 */
[----:B------:R-:W-:-:S05]  /*1db0*/  IMAD.WIDE.U32 R16, R17, 0x4, R22 ;  /* 0x0000000411107825 */ /* 0x000fca00078e0016 */
[----:B------:R3:W-:Y:S02]  /*1dc0*/  STG.E desc[UR10][R16.64], RZ ;  /* 0x000000ff10007986 */ /* 0x0007e4000c10190a */
.L_x_33:
[----:B------:R-:W-:-:S04]  /*1dd0*/  IADD3 R2, PT, PT, R2, 0x8, RZ ;  /* 0x0000000802027810 */ /* 0x000fc80007ffe0ff */
[----:B------:R-:W-:-:S13]  /*1de0*/  ISETP.NE.AND P0, PT, R2, R9, PT ;  /* 0x000000090200720c */ /* 0x000fda0003f05270 */
[----:B------:R-:W-:Y:S05]  /*1df0*/  @P0 BRA `(.L_x_34) ;  /* 0xfffffff000b80947 */ /* 0x000fea000383ffff */
[----:B------:R-:W-:-:S07]  /*1e00*/  MOV R2, R9 ;  /* 0x0000000900027202 */ /* 0x000fce0000000f00 */
.L_x_10:
[----:B------:R-:W-:-:S13]  /*1e10*/  ISETP.NE.AND P0, PT, R12, RZ, PT ;  /* 0x000000ff0c00720c */ /* 0x000fda0003f05270 */
[----:B------:R-:W-:Y:S05]  /*1e20*/  @!P0 BRA `(.L_x_35) ;  /* 0x0000000c00348947 */ /* 0x000fea0003800000 */
[----:B------:R-:W-:-:S13]  /*1e30*/  ISETP.GE.U32.AND P0, PT, R7, 0x3, PT ;  /* 0x000000030700780c */ /* 0x000fda0003f06070 */
[----:B------:R-:W-:Y:S05]  /*1e40*/  @!P0 BRA `(.L_x_36) ;  /* 0x0000000400ac8947 */ /* 0x000fea0003800000 */
[----:B------:R-:W-:-:S13]  /*1e50*/  FSETP.NEU.AND P2, PT, R3, RZ, PT ;  /* 0x000000ff0300720b */ /* 0x000fda0003f4d000 */
[----:B------:R-:W-:Y:S05]  /*1e60*/  @!P2 BRA `(.L_x_37) ;  /* 0x000000000058a947 */ /* 0x000fea0003800000 */
[----:B-1----:R-:W1:Y:S01]  /*1e70*/  LDC.64 R14, c[0x0][0x380] ;  /* 0x0000e000ff0e7b82 */ /* 0x002e620000000a00 */
[----:B---34-:R-:W-:-:S05]  /*1e80*/  IADD3 R17, PT, PT, R2, UR5, RZ ;  /* 0x0000000502117c10 */ /* 0x018fca000fffe0ff */
[----:B-1----:R-:W-:-:S06]  /*1e90*/  IMAD.WIDE.U32 R14, R17, 0x4, R14 ;  /* 0x00000004110e7825 */ /* 0x002fcc00078e000e */
[----:B------:R-:W3:Y:S01]  /*1ea0*/  LDG.E R14, desc[UR10][R14.64] ;  /* 0x0000000a0e0e7981 */ /* 0x000ee2000c1e1900 */
[----:B--2---:R-:W1:Y:S02]  /*1eb0*/  MUFU.RCP R0, R3 ;  /* 0x0000000300007308 */ /* 0x004e640000001000 */
[----:B-1----:R-:W-:-:S04]  /*1ec0*/  FFMA R17, -R3, R0, 1 ;  /* 0x3f80000003117423 */ /* 0x002fc80000000100 */
[----:B------:R-:W-:Y:S01]  /*1ed0*/  FFMA R0, R0, R17, R0 ;  /* 0x0000001100007223 */ /* 0x000fe20000000000 */
[----:B---3--:R-:W-:-:S04]  /*1ee0*/  FADD R16, R14, -R5 ;  /* 0x800000050e107221 */ /* 0x008fc80000000000 */
[----:B------:R-:W1:Y:S01]  /*1ef0*/  FCHK P0, R16, R3 ;  /* 0x0000000310007302 */ /* 0x000e620000000000 */
[----:B------:R-:W-:-:S04]  /*1f00*/  FFMA R4, R0, R16, RZ ;  /* 0x0000001000047223 */ /* 0x000fc800000000ff */
[----:B------:R-:W-:-:S04]  /*1f10*/  FFMA R17, -R3, R4, R16 ;  /* 0x0000000403117223 */ /* 0x000fc80000000110 */
[----:B------:R-:W-:Y:S01]  /*1f20*/  FFMA R0, R0, R17, R4 ;  /* 0x0000001100007223 */ /* 0x000fe20000000004 */
[----:B-1----:R-:W-:Y:S06]  /*1f30*/  @!P0 BRA `(.L_x_38) ;  /* 0x00000000000c8947 */ /* 0x002fec0003800000 */
[----:B------:R-:W-:Y:S02]  /*1f40*/  MOV R0, R16 ;  /* 0x0000001000007202 */ /* 0x000fe40000000f00 */
[----:B------:R-:W-:-:S07]  /*1f50*/  MOV R20, 0x1f70 ;  /* 0x00001f7000147802 */ /* 0x000fce0000000f00 */
[----:B0-----:R-:W-:Y:S05]  /*1f60*/  CALL.REL.NOINC `($__internal_1_$__cuda_sm3x_div_rn_noftz_f32_slowpath) ;  /* 0x0000000c00647944 */ /* 0x001fea0003c00000 */
.L_x_38:
[----:B------:R-:W1:Y:S08]  /*1f70*/  LDC R23, c[0x0][0x390] ;  /* 0x0000e400ff177b82 */ /* 0x000e700000000800 */
[----:B------:R-:W2:Y:S01]  /*1f80*/  LDC.64 R16, c[0x0][0x388] ;  /* 0x0000e200ff107b82 */ /* 0x000ea20000000a00 */
[----:B-1----:R-:W-:-:S04]  /*1f90*/  IMAD R15, R2, R23, UR4 ;  /* 0x00000004020f7e24 */ /* 0x002fc8000f8e0217 */
[----:B--2---:R-:W-:-:S05]  /*1fa0*/  IMAD.WIDE.U32 R14, R15, 0x4, R16 ;  /* 0x000000040f0e7825 */ /* 0x004fca00078e0010 */
[----:B------:R3:W-:Y:S01]  /*1fb0*/  STG.E desc[UR10][R14.64], R0 ;  /* 0x000000000e007986 */ /* 0x0007e2000c10190a */
[----:B------:R-:W-:Y:S05]  /*1fc0*/  BRA `(.L_x_39) ;  /* 0x0000000000147947 */ /* 0x000fea0003800000 */
.L_x_37:
[----:B------:R-:W1:Y:S08]  /*1fd0*/  LDC R23, c[0x0][0x390] ;  /* 0x0000e400ff177b82 */ /* 0x000e700000000800 */
[----:B---34-:R-:W3:Y:S01]  /*1fe0*/  LDC.64 R16, c[0x0][0x388] ;  /* 0x0000e200ff107b82 */ /* 0x018ee20000000a00 */
[----:B-1----:R-:W-:-:S04]  /*1ff0*/  IMAD R15, R2, R23, UR4 ;  /* 0x00000004020f7e24 */ /* 0x002fc8000f8e0217 */
[----:B---3--:R-:W-:-:S05]  /*2000*/  IMAD.WIDE.U32 R14, R15, 0x4, R16 ;  /* 0x000000040f0e7825 */ /* 0x008fca00078e0010 */
[----:B------:R1:W-:Y:S02]  /*2010*/  STG.E desc[UR10][R14.64], RZ ;  /* 0x000000ff0e007986 */ /* 0x0003e4000c10190a */
.L_x_39:
[----:B-1-3--:R-:W1:Y:S01]  /*2020*/  LDC.64 R14, c[0x0][0x380] ;  /* 0x0000e000ff0e7b82 */ /* 0x00ae620000000a00 */
[----:B--2---:R-:W-:-:S04]  /*2030*/  IADD3 R0, P0, PT, R2, UR5, RZ ;  /* 0x0000000502007c10 */ /* 0x004fc8000ff1e0ff */
[----:B------:R-:W-:Y:S02]  /*2040*/  IADD3.X R4, PT, PT, RZ, RZ, RZ, P0, !PT ;  /* 0x000000ffff047210 */ /* 0x000fe400007fe4ff */
[----:B-1----:R-:W-:-:S04]  /*2050*/  LEA R14, P0, R0, R14, 0x2 ;  /* 0x0000000e000e7211 */ /* 0x002fc800078010ff */
[----:B------:R-:W-:Y:S02]  /*2060*/  LEA.HI.X R15, R0, R15, R4, 0x2, P0 ;  /* 0x0000000f000f7211 */ /* 0x000fe400000f1404 */
[----:B------:R-:W-:Y:S01]  /*2070*/  IADD3 R4, PT, PT, R2, 0x1, RZ ;  /* 0x0000000102047810 */ /* 0x000fe20007ffe0ff */
[----:B------:R-:W-:Y:S06]  /*2080*/  @!P2 BRA `(.L_x_40) ;  /* 0x00000000004ca947 */ /* 0x000fec0003800000 */
[----:B------:R-:W2:Y:S01]  /*2090*/  LDG.E R0, desc[UR10][R14.64+0x4] ;  /* 0x0000040a0e007981 */ /* 0x000ea2000c1e1900 */
[----:B------:R-:W1:Y:S02]  /*20a0*/  MUFU.RCP R16, R3 ;  /* 0x0000000300107308 */ /* 0x000e640000001000 */
[----:B-1----:R-:W-:Y:S01]  /*20b0*/  FFMA R17, -R3, R16, 1 ;  /* 0x3f80000003117423 */ /* 0x002fe20000000110 */
[----:B--2---:R-:W-:-:S03]  /*20c0*/  FADD R20, R0, -R5 ;  /* 0x8000000500147221 */ /* 0x004fc60000000000 */
[----:B------:R-:W-:Y:S02]  /*20d0*/  FFMA R0, R16, R17, R16 ;  /* 0x0000001110007223 */ /* 0x000fe40000000010 */
[----:B------:R-:W1:Y:S02]  /*20e0*/  FCHK P0, R20, R3 ;  /* 0x0000000314007302 */ /* 0x000e640000000000 */
[----:B------:R-:W-:-:S04]  /*20f0*/  FFMA R16, R0, R20, RZ ;  /* 0x0000001400107223 */ /* 0x000fc800000000ff */
[----:B------:R-:W-:-:S04]  /*2100*/  FFMA R17, -R3, R16, R20 ;  /* 0x0000001003117223 */ /* 0x000fc80000000114 */
[----:B------:R-:W-:Y:S01]  /*2110*/  FFMA R0, R0, R17, R16 ;  /* 0x0000001100007223 */ /* 0x000fe20000000010 */
[----:B-1----:R-:W-:Y:S06]  /*2120*/  @!P0 BRA `(.L_x_41) ;  /* 0x00000000000c8947 */ /* 0x002fec0003800000 */
[----:B------:R-:W-:Y:S02]  /*2130*/  MOV R0, R20 ;  /* 0x0000001400007202 */ /* 0x000fe40000000f00 */
[----:B------:R-:W-:-:S07]  /*2140*/  MOV R20, 0x2160 ;  /* 0x0000216000147802 */ /* 0x000fce0000000f00 */
[----:B0-----:R-:W-:Y:S05]  /*2150*/  CALL.REL.NOINC `($__internal_1_$__cuda_sm3x_div_rn_noftz_f32_slowpath) ;  /* 0x0000000800e87944 */ /* 0x001fea0003c00000 */
.L_x_41:
[----:B------:R-:W1:Y:S08]  /*2160*/  LDC R23, c[0x0][0x390] ;  /* 0x0000e400ff177b82 */ /* 0x000e700000000800 */
[----:B------:R-:W2:Y:S01]  /*2170*/  LDC.64 R16, c[0x0][0x388] ;  /* 0x0000e200ff107b82 */ /* 0x000ea20000000a00 */
[----:B-1----:R-:W-:-:S04]  /*2180*/  IMAD R21, R4, R23, UR4 ;  /* 0x0000000404157e24 */ /* 0x002fc8000f8e0217 */
[----:B--2---:R-:W-:-:S05]  /*2190*/  IMAD.WIDE.U32 R20, R21, 0x4, R16 ;  /* 0x0000000415147825 */ /* 0x004fca00078e0010 */
[----:B------:R2:W-:Y:S01]  /*21a0*/  STG.E desc[UR10][R20.64], R0 ;  /* 0x0000000014007986 */ /* 0x0005e2000c10190a */
[----:B------:R-:W-:Y:S05]  /*21b0*/  BRA `(.L_x_42) ;  /* 0x00000000000c7947 */ /* 0x000fea0003800000 */
.L_x_40:
[----:B------:R-:W-:-:S04]  /*21c0*/  IMAD R21, R4, R23, UR4 ;  /* 0x0000000404157e24 */ /* 0x000fc8000f8e0217 */
[----:B------:R-:W-:-:S05]  /*21d0*/  IMAD.WIDE.U32 R20, R21, 0x4, R16 ;  /* 0x0000000415147825 */ /* 0x000fca00078e0010 */
[----:B------:R1:W-:Y:S02]  /*21e0*/  STG.E desc[UR10][R20.64], RZ ;  /* 0x000000ff14007986 */ /* 0x0003e4000c10190a */
.L_x_42:
[----:B------:R-:W-:Y:S01]  /*21f0*/  IADD3 R4, PT, PT, R2, 0x2, RZ ;  /* 0x0000000202047810 */ /* 0x000fe20007ffe0ff */
[----:B------:R-:W-:Y:S06]  /*2200*/  @!P2 BRA `(.L_x_43) ;  /* 0x00000000004ca947 */ /* 0x000fec0003800000 */
[----:B--2---:R-:W1:Y:S01]  /*2210*/  LDG.E R0, desc[UR10][R14.64+0x8] ;  /* 0x0000080a0e007981 */ /* 0x004e62000c1e1900 */
[----:B------:R-:W2:Y:S02]  /*2220*/  MUFU.RCP R16, R3 ;  /* 0x0000000300107308 */ /* 0x000ea40000001000 */
[----:B--2---:R-:W-:Y:S01]  /*2230*/  FFMA R17, -R3, R16, 1 ;  /* 0x3f80000003117423 */ /* 0x004fe20000000110 */
[----:B-1----:R-:W-:-:S03]  /*2240*/  FADD R20, R0, -R5 ;  /* 0x8000000500147221 */ /* 0x002fc60000000000 */
        /* <DEDUP_REMOVED lines=9> */
.L_x_44:
[----:B------:R-:W1:Y:S08]  /*22e0*/  LDC R23, c[0x0][0x390] ;  /* 0x0000e400ff177b82 */ /* 0x000e700000000800 */
[----:B------:R-:W2:Y:S01]  /*22f0*/  LDC.64 R16, c[0x0][0x388] ;  /* 0x0000e200ff107b82 */ /* 0x000ea20000000a00 */
[----:B-1----:R-:W-:-:S04]  /*2300*/  IMAD R21, R4, R23, UR4 ;  /* 0x0000000404157e24 */ /* 0x002fc8000f8e0217 */
[----:B--2---:R-:W-:-:S05]  /*2310*/  IMAD.WIDE.U32 R20, R21, 0x4, R16 ;  /* 0x0000000415147825 */ /* 0x004fca00078e0010 */
[----:B------:R1:W-:Y:S01]  /*2320*/  STG.E desc[UR10][R20.64], R0 ;  /* 0x0000000014007986 */ /* 0x0003e2000c10190a */
[----:B------:R-:W-:Y:S05]  /*2330*/  BRA `(.L_x_45) ;  /* 0x00000000000c7947 */ /* 0x000fea0003800000 */
.L_x_43:
[----:B-12---:R-:W-:-:S04]  /*2340*/  IMAD R21, R4, R23, UR4 ;  /* 0x0000000404157e24 */ /* 0x006fc8000f8e0217 */
[----:B------:R-:W-:-:S05]  /*2350*/  IMAD.WIDE.U32 R20, R21, 0x4, R16 ;  /* 0x0000000415147825 */ /* 0x000fca00078e0010 */
[----:B------:R2:W-:Y:S02]  /*2360*/  STG.E desc[UR10][R20.64], RZ ;  /* 0x000000ff14007986 */ /* 0x0005e4000c10190a */
.L_x_45:
[----:B------:R-:W-:Y:S01]  /*2370*/  IADD3 R29, PT, PT, R2, 0x3, RZ ;  /* 0x00000003021d7810 */ /* 0x000fe20007ffe0ff */
[----:B------:R-:W-:Y:S06]  /*2380*/  @!P2 BRA `(.L_x_46) ;  /* 0x00000000004ca947 */ /* 0x000fec0003800000 */
[----:B------:R-:W3:Y:S01]  /*2390*/  LDG.E R14, desc[UR10][R14.64+0xc] ;  /* 0x00000c0a0e0e7981 */ /* 0x000ee2000c1e1900 */
[----:B-1----:R-:W1:Y:S02]  /*23a0*/  MUFU.RCP R0, R3 ;  /* 0x0000000300007308 */ /* 0x002e640000001000 */
        /* <DEDUP_REMOVED lines=9> */
[----:B--2---:R-:W-:-:S07]  /*2440*/  MOV R20, 0x2460 ;  /* 0x0000246000147802 */ /* 0x004fce0000000f00 */
[----:B0-----:R-:W-:Y:S05]  /*2450*/  CALL.REL.NOINC `($__internal_1_$__cuda_sm3x_div_rn_noftz_f32_slowpath) ;  /* 0x0000000800287944 */ /* 0x001fea0003c00000 */
.L_x_47:
[----:B------:R-:W1:Y:S08]  /*2460*/  LDC R4, c[0x0][0x390] ;  /* 0x0000e400ff047b82 */ /* 0x000e700000000800 */
[----:B------:R-:W3:Y:S01]  /*2470*/  LDC.64 R14, c[0x0][0x388] ;  /* 0x0000e200ff0e7b82 */ /* 0x000ee20000000a00 */
[----:B-1----:R-:W-:-:S04]  /*2480*/  IMAD R17, R29, R4, UR4 ;  /* 0x000000041d117e24 */ /* 0x002fc8000f8e0204 */
[----:B---3--:R-:W-:-:S05]  /*2490*/  IMAD.WIDE.U32 R14, R17, 0x4, R14 ;  /* 0x00000004110e7825 */ /* 0x008fca00078e000e */
[----:B------:R1:W-:Y:S01]  /*24a0*/  STG.E desc[UR10][R14.64], R0 ;  /* 0x000000000e007986 */ /* 0x0003e2000c10190a */
[----:B------:R-:W-:Y:S05]  /*24b0*/  BRA `(.L_x_48) ;  /* 0x00000000000c7947 */ /* 0x000fea0003800000 */
.L_x_46:
[----:B------:R-:W-:-:S04]  /*24c0*/  IMAD R23, R29, R23, UR4 ;  /* 0x000000041d177e24 */ /* 0x000fc8000f8e0217 */
[----:B------:R-:W-:-:S05]  /*24d0*/  IMAD.WIDE.U32 R16, R23, 0x4, R16 ;  /* 0x0000000417107825 */ /* 0x000fca00078e0010 */
[----:B------:R3:W-:Y:S02]  /*24e0*/  STG.E desc[UR10][R16.64], RZ ;  /* 0x000000ff10007986 */ /* 0x0007e4000c10190a */
.L_x_48:
[----:B------:R-:W-:-:S07]  /*24f0*/  IADD3 R2, PT, PT, R2, 0x4, RZ ;  /* 0x0000000402027810 */ /* 0x000fce0007ffe0ff */
.L_x_36:
[----:B------:R-:W-:-:S13]  /*2500*/  ISETP.NE.AND P0, PT, R11, RZ, PT ;  /* 0x000000ff0b00720c */ /* 0x000fda0003f05270 */
[----:B------:R-:W-:Y:S05]  /*2510*/  @!P0 BRA `(.L_x_35) ;  /* 0x0000000400788947 */ /* 0x000fea0003800000 */
[----:B------:R-:W-:-:S13]  /*2520*/  ISETP.NE.AND P0, PT, R11, 0x1, PT ;  /* 0x000000010b00780c */ /* 0x000fda0003f05270 */
        /* <DEDUP_REMOVED lines=19> */
.L_x_51:
[----:B------:R-:W1:Y:S08]  /*2660*/  LDC R21, c[0x0][0x390] ;  /* 0x0000e400ff157b82 */ /* 0x000e700000000800 */
[----:B------:R-:W2:Y:S01]  /*2670*/  LDC.64 R14, c[0x0][0x388] ;  /* 0x0000e200ff0e7b82 */ /* 0x000ea20000000a00 */
[----:B-1----:R-:W-:-:S04]  /*2680*/  IMAD R17, R2, R21, UR4 ;  /* 0x0000000402117e24 */ /* 0x002fc8000f8e0215 */
[----:B--2---:R-:W-:-:S05]  /*2690*/  IMAD.WIDE.U32 R16, R17, 0x4, R14 ;  /* 0x0000000411107825 */ /* 0x004fca00078e000e */
[----:B------:R1:W-:Y:S01]  /*26a0*/  STG.E desc[UR10][R16.64], R0 ;  /* 0x0000000010007986 */ /* 0x0003e2000c10190a */
[----:B------:R-:W-:Y:S05]  /*26b0*/  BRA `(.L_x_52) ;  /* 0x0000000000147947 */ /* 0x000fea0003800000 */
.L_x_50:
[----:B-12---:R-:W3:Y:S08]  /*26c0*/  LDC R21, c[0x0][0x390] ;  /* 0x0000e400ff157b82 */ /* 0x006ef00000000800 */
[----:B------:R-:W1:Y:S01]  /*26d0*/  LDC.64 R14, c[0x0][0x388] ;  /* 0x0000e200ff0e7b82 */ /* 0x000e620000000a00 */
[----:B---34-:R-:W-:-:S04]  /*26e0*/  IMAD R17, R2, R21, UR4 ;  /* 0x0000000402117e24 */ /* 0x018fc8000f8e0215 */
[----:B-1----:R-:W-:-:S05]  /*26f0*/  IMAD.WIDE.U32 R16, R17, 0x4, R14 ;  /* 0x0000000411107825 */ /* 0x002fca00078e000e */
[----:B------:R2:W-:Y:S02]  /*2700*/  STG.E desc[UR10][R16.64], RZ ;  /* 0x000000ff10007986 */ /* 0x0005e4000c10190a */
.L_x_52:
[----:B------:R-:W-:Y:S01]  /*2710*/  IADD3 R29, PT, PT, R2, 0x1, RZ ;  /* 0x00000001021d7810 */ /* 0x000fe20007ffe0ff */
[----:B------:R-:W-:Y:S06]  /*2720*/  @!P2 BRA `(.L_x_53) ;  /* 0x000000000060a947 */ /* 0x000fec0003800000 */
[----:B------:R-:W3:Y:S01]  /*2730*/  LDC.64 R14, c[0x0][0x380] ;  /* 0x0000e000ff0e7b82 */ /* 0x000ee20000000a00 */
[----:B-1----:R-:W-:-:S04]  /*2740*/  IADD3 R0, P0, PT, R2, UR5, RZ ;  /* 0x0000000502007c10 */ /* 0x002fc8000ff1e0ff */
[----:B------:R-:W-:Y:S02]  /*2750*/  IADD3.X R4, PT, PT, RZ, RZ, RZ, P0, !PT ;  /* 0x000000ffff047210 */ /* 0x000fe400007fe4ff */
[----:B---3--:R-:W-:-:S04]  /*2760*/  LEA R14, P0, R0, R14, 0x2 ;  /* 0x0000000e000e7211 */ /* 0x008fc800078010ff */
[----:B------:R-:W-:-:S05]  /*2770*/  LEA.HI.X R15, R0, R15, R4, 0x2, P0 ;  /* 0x0000000f000f7211 */ /* 0x000fca00000f1404 */
[----:B------:R-:W3:Y:S01]  /*2780*/  LDG.E R14, desc[UR10][R14.64+0x4] ;  /* 0x0000040a0e0e7981 */ /* 0x000ee2000c1e1900 */
[----:B------:R-:W2:Y:S02]  /*2790*/  MUFU.RCP R0, R3 ;  /* 0x0000000300007308 */ /* 0x000ea40000001000 */
[----:B--2---:R-:W-:-:S04]  /*27a0*/  FFMA R17, -R3, R0, 1 ;  /* 0x3f80000003117423 */ /* 0x004fc80000000100 */
        /* <DEDUP_REMOVED lines=10> */
.L_x_54:
[----:B------:R-:W1:Y:S08]  /*2850*/  LDC R4, c[0x0][0x390] ;  /* 0x0000e400ff047b82 */ /* 0x000e700000000800 */
[----:B------:R-:W2:Y:S01]  /*2860*/  LDC.64 R14, c[0x0][0x388] ;  /* 0x0000e200ff0e7b82 */ /* 0x000ea20000000a00 */
[----:B-1----:R-:W-:-:S04]  /*2870*/  IMAD R17, R29, R4, UR4 ;  /* 0x000000041d117e24 */ /* 0x002fc8000f8e0204 */
[----:B--2---:R-:W-:-:S05]  /*2880*/  IMAD.WIDE.U32 R14, R17, 0x4, R14 ;  /* 0x00000004110e7825 */ /* 0x004fca00078e000e */
[----:B------:R4:W-:Y:S01]  /*2890*/  STG.E desc[UR10][R14.64], R0 ;  /* 0x000000000e007986 */ /* 0x0009e2000c10190a */
[----:B------:R-:W-:Y:S05]  /*28a0*/  BRA `(.L_x_55) ;  /* 0x00000000000c7947 */ /* 0x000fea0003800000 */
.L_x_53:
[----:B------:R-:W-:-:S04]  /*28b0*/  IMAD R21, R29, R21, UR4 ;  /* 0x000000041d157e24 */ /* 0x000fc8000f8e0215 */
[----:B------:R-:W-:-:S05]  /*28c0*/  IMAD.WIDE.U32 R14, R21, 0x4, R14 ;  /* 0x00000004150e7825 */ /* 0x000fca00078e000e */
[----:B------:R3:W-:Y:S02]  /*28d0*/  STG.E desc[UR10][R14.64], RZ ;  /* 0x000000ff0e007986 */ /* 0x0007e4000c10190a */
.L_x_55:
[----:B------:R-:W-:-:S07]  /*28e0*/  IADD3 R2, PT, PT, R2, 0x2, RZ ;  /* 0x0000000202027810 */ /* 0x000fce0007ffe0ff */
.L_x_49:
[----:B-1234-:R-:W1:Y:S02]  /*28f0*/  LDC R17, c[0x0][0x390] ;  /* 0x0000e400ff117b82 */ /* 0x01ee640000000800 */
[----:B-1----:R-:W-:-:S13]  /*2900*/  LOP3.LUT P0, RZ, R17, 0x1, RZ, 0xc0, !PT ;  /* 0x0000000111ff7812 */ /* 0x002fda000780c0ff */
[----:B------:R-:W-:Y:S05]  /*2910*/  @!P0 BRA `(.L_x_35) ;  /* 0x0000000000788947 */ /* 0x000fea0003800000 */
[----:B------:R-:W-:-:S13]  /*2920*/  FSETP.NEU.AND P0, PT, R3, RZ, PT ;  /* 0x000000ff0300720b */ /* 0x000fda0003f0d000 */
[----:B------:R-:W-:Y:S05]  /*2930*/  @!P0 BRA `(.L_x_56) ;  /* 0x00000000005c8947 */ /* 0x000fea0003800000 */
[----:B------:R-:W1:Y:S01]  /*2940*/  LDC.64 R14, c[0x0][0x380] ;  /* 0x0000e000ff0e7b82 */ /* 0x000e620000000a00 */
[----:B------:R-:W-:-:S05]  /*2950*/  IADD3 R17, PT, PT, R2, UR5, RZ ;  /* 0x0000000502117c10 */ /* 0x000fca000fffe0ff */
[----:B-1----:R-:W-:-:S06]  /*2960*/  IMAD.WIDE.U32 R14, R17, 0x4, R14 ;  /* 0x00000004110e7825 */ /* 0x002fcc00078e000e */
[----:B------:R-:W2:Y:S01]  /*2970*/  LDG.E R14, desc[UR10][R14.64] ;  /* 0x0000000a0e0e7981 */ /* 0x000ea2000c1e1900 */
[----:B------:R-:W1:Y:S02]  /*2980*/  MUFU.RCP R0, R3 ;  /* 0x0000000300007308 */ /* 0x000e640000001000 */
[----:B-1----:R-:W-:-:S04]  /*2990*/  FFMA R17, -R3, R0, 1 ;  /* 0x3f80000003117423 */ /* 0x002fc80000000100 */
[----:B------:R-:W-:Y:S01]  /*29a0*/  FFMA R0, R0, R17, R0 ;  /* 0x0000001100007223 */ /* 0x000fe20000000000 */
[----:B--2---:R-:W-:-:S04]  /*29b0*/  FADD R16, R14, -R5 ;  /* 0x800000050e107221 */ /* 0x004fc80000000000 */
        /* <DEDUP_REMOVED lines=8> */
.L_x_57:
[----:B------:R-:W1:Y:S01]  /*2a40*/  LDC R17, c[0x0][0x390] ;  /* 0x0000e400ff117b82 */ /* 0x000e620000000800 */
[----:B------:R-:W-:-:S07]  /*2a50*/  MOV R29, R2 ;  /* 0x00000002001d7202 */ /* 0x000fce0000000f00 */
[----:B------:R-:W2:Y:S01]  /*2a60*/  LDC.64 R14, c[0x0][0x388] ;  /* 0x0000e200ff0e7b82 */ /* 0x000ea20000000a00 */
[----:B-1----:R-:W-:-:S04]  /*2a70*/  IMAD R17, R2, R17, UR4 ;  /* 0x0000000402117e24 */ /* 0x002fc8000f8e0211 */
[----:B--2---:R-:W-:-:S05]  /*2a80*/  IMAD.WIDE.U32 R14, R17, 0x4, R14 ;  /* 0x00000004110e7825 */ /* 0x004fca00078e000e */
[----:B------:R1:W-:Y:S01]  /*2a90*/  STG.E desc[UR10][R14.64], R0 ;  /* 0x000000000e007986 */ /* 0x0003e2000c10190a */
[----:B------:R-:W-:Y:S05]  /*2aa0*/  BRA `(.L_x_35) ;  /* 0x0000000000147947 */ /* 0x000fea0003800000 */
.L_x_56:
[----:B------:R-:W1:Y:S01]  /*2ab0*/  LDC.64 R14, c[0x0][0x388] ;  /* 0x0000e200ff0e7b82 */ /* 0x000e620000000a00 */
[----:B------:R-:W-:Y:S01]  /*2ac0*/  IMAD R17, R2, R17, UR4 ;  /* 0x0000000402117e24 */ /* 0x000fe2000f8e0211 */
[----:B------:R-:W-:-:S03]  /*2ad0*/  MOV R29, R2 ;  /* 0x00000002001d7202 */ /* 0x000fc60000000f00 */
[----:B-1----:R-:W-:-:S05]  /*2ae0*/  IMAD.WIDE.U32 R14, R17, 0x4, R14 ;  /* 0x00000004110e7825 */ /* 0x002fca00078e000e */
[----:B------:R1:W-:Y:S02]  /*2af0*/  STG.E desc[UR10][R14.64], RZ ;  /* 0x000000ff0e007986 */ /* 0x0003e4000c10190a */
.L_x_35:
[----:B------:R-:W5:Y:S01]  /*2b00*/  LDCU UR8, c[0x0][0x390] ;  /* 0x00007200ff0877ac */ /* 0x000f620008000800 */
[----:B-12-4-:R-:W-:-:S04]  /*2b10*/  IADD3 R0, PT, PT, R29, 0x2, RZ ;  /* 0x000000021d007810 */ /* 0x016fc80007ffe0ff */
[----:B-----5:R-:W-:-:S13]  /*2b20*/  ISETP.GE.AND P0, PT, R0, UR8, PT ;  /* 0x0000000800007c0c */ /* 0x020fda000bf06270 */
[----:B------:R-:W-:Y:S05]  /*2b30*/  @!P0 BRA `(.L_x_58) ;  /* 0xffffffdc00c48947 */ /* 0x000fea000383ffff */
[----:B------:R-:W-:-:S04]  /*2b40*/  UIADD3 UR4, UPT, UPT, UR4, 0x1, URZ ;  /* 0x0000000104047890 */ /* 0x000fc8000fffe0ff */
[----:B------:R-:W-:-:S09]  /*2b50*/  UISETP.NE.AND UP0, UPT, UR4, UR8, UPT ;  /* 0x000000080400728c */ /* 0x000fd2000bf05270 */
[----:B------:R-:W-:Y:S05]  /*2b60*/  BRA.U UP0, `(.L_x_59) ;  /* 0xffffffd500987547 */ /* 0x000fea000b83ffff */
[----:B------:R-:W-:Y:S05]  /*2b70*/  EXIT ;  /* 0x000000000000794d */ /* 0x000fea0003800000 */
        .weak           $__internal_0_$__cuda_sm20_sqrt_rn_f32_slowpath
        .type           $__internal_0_$__cuda_sm20_sqrt_rn_f32_slowpath,@function
        .size           $__internal_0_$__cuda_sm20_sqrt_rn_f32_slowpath,($__internal_1_$__cuda_sm3x_div_rn_noftz_f32_slowpath - $__internal_0_$__cuda_sm20_sqrt_rn_f32_slowpath)
$__internal_0_$__cuda_sm20_sqrt_rn_f32_slowpath:
[----:B------:R-:W-:-:S13]  /*2b80*/  LOP3.LUT P0, RZ, R0, 0x7fffffff, RZ, 0xc0, !PT ;  /* 0x7fffffff00ff7812 */ /* 0x000fda000780c0ff */
[----:B------:R-:W-:Y:S01]  /*2b90*/  @!P0 MOV R2, R0 ;  /* 0x0000000000028202 */ /* 0x000fe20000000f00 */
[----:B------:R-:W-:Y:S06]  /*2ba0*/  @!P0 BRA `(.L_x_60) ;  /* 0x0000000000448947 */ /* 0x000fec0003800000 */
[----:B------:R-:W-:-:S13]  /*2bb0*/  FSETP.GEU.FTZ.AND P0, PT, R0, RZ, PT ;  /* 0x000000ff0000720b */ /* 0x000fda0003f1e000 */
[----:B------:R-:W-:Y:S01]  /*2bc0*/  @!P0 MOV R2, 0x7fffffff ;  /* 0x7fffffff00028802 */ /* 0x000fe20000000f00 */
[----:B------:R-:W-:Y:S06]  /*2bd0*/  @!P0 BRA `(.L_x_60) ;  /* 0x0000000000388947 */ /* 0x000fec0003800000 */
[----:B------:R-:W-:-:S13]  /*2be0*/  FSETP.GTU.FTZ.AND P0, PT, |R0|, +INF , PT ;  /* 0x7f8000000000780b */ /* 0x000fda0003f1c200 */
[----:B------:R-:W-:Y:S01]  /*2bf0*/  @P0 FADD.FTZ R2, R0, 1 ;  /* 0x3f80000000020421 */ /* 0x000fe20000010000 */
[----:B------:R-:W-:Y:S06]  /*2c00*/  @P0 BRA `(.L_x_60) ;  /* 0x00000000002c0947 */ /* 0x000fec0003800000 */
[----:B------:R-:W-:-:S13]  /*2c10*/  FSETP.NEU.FTZ.AND P0, PT, |R0|, +INF , PT ;  /* 0x7f8000000000780b */ /* 0x000fda0003f1d200 */
[----:B------:R-:W-:Y:S01]  /*2c20*/  @!P0 MOV R2, R0 ;  /* 0x0000000000028202 */ /* 0x000fe20000000f00 */
[----:B------:R-:W-:Y:S06]  /*2c30*/  @!P0 BRA `(.L_x_60) ;  /* 0x0000000000208947 */ /* 0x000fec0003800000 */
[----:B------:R-:W-:-:S04]  /*2c40*/  FFMA R0, R0, 1.84467440737095516160e+19, RZ ;  /* 0x5f80000000007823 */ /* 0x000fc800000000ff */
[----:B------:R-:W0:Y:S02]  /*2c50*/  MUFU.RSQ R3, R0 ;  /* 0x0000000000037308 */ /* 0x000e240000001400 */
[----:B0-----:R-:W-:Y:S01]  /*2c60*/  FMUL.FTZ R15, R0, R3 ;  /* 0x00000003000f7220 */ /* 0x001fe20000410000 */
[----:B------:R-:W-:-:S03]  /*2c70*/  FMUL.FTZ R3, R3, 0.5 ;  /* 0x3f00000003037820 */ /* 0x000fc60000410000 */
[----:B------:R-:W-:-:S04]  /*2c80*/  FADD.FTZ R2, -R15, -RZ ;  /* 0x800000ff0f027221 */ /* 0x000fc80000010100 */
[----:B------:R-:W-:-:S04]  /*2c90*/  FFMA R2, R15, R2, R0 ;  /* 0x000000020f027223 */ /* 0x000fc80000000000 */
[----:B------:R-:W-:-:S04]  /*2ca0*/  FFMA R2, R2, R3, R15 ;  /* 0x0000000302027223 */ /* 0x000fc8000000000f */
[----:B------:R-:W-:-:S07]  /*2cb0*/  FMUL.FTZ R2, R2, 2.3283064365386962891e-10 ;  /* 0x2f80000002027820 */ /* 0x000fce0000410000 */
.L_x_60:
[----:B------:R-:W-:Y:S01]  /*2cc0*/  HFMA2 R3, -RZ, RZ, 0, 0 ;  /* 0x00000000ff037431 */ /* 0x000fe200000001ff */
[----:B------:R-:W-:Y:S02]  /*2cd0*/  MOV R0, R2 ;  /* 0x0000000200007202 */ /* 0x000fe40000000f00 */
[----:B------:R-:W-:-:S04]  /*2ce0*/  MOV R2, R4 ;  /* 0x0000000400027202 */ /* 0x000fc80000000f00 */
[----:B------:R-:W-:Y:S05]  /*2cf0*/  RET.REL.NODEC R2 `(_Z10matrixNormPfS_i) ;  /* 0xffffffd002c07950 */ /* 0x000fea0003c3ffff */
        .weak           $__internal_1_$__cuda_sm3x_div_rn_noftz_f32_slowpath
        .type           $__internal_1_$__cuda_sm3x_div_rn_noftz_f32_slowpath,@function
        .size           $__internal_1_$__cuda_sm3x_div_rn_noftz_f32_slowpath,(.L_x_72 - $__internal_1_$__cuda_sm3x_div_rn_noftz_f32_slowpath)
$__internal_1_$__cuda_sm3x_div_rn_noftz_f32_slowpath:
[----:B------:R-:W-:Y:S02]  /*2d00*/  SHF.R.U32.HI R21, RZ, 0x17, R3 ;  /* 0x00000017ff157819 */ /* 0x000fe40000011603 */
[----:B------:R-:W-:Y:S02]  /*2d10*/  SHF.R.U32.HI R23, RZ, 0x17, R0 ;  /* 0x00000017ff177819 */ /* 0x000fe40000011600 */
[----:B------:R-:W-:Y:S02]  /*2d20*/  LOP3.LUT R21, R21, 0xff, RZ, 0xc0, !PT ;  /* 0x000000ff15157812 */ /* 0x000fe400078ec0ff */
[----:B------:R-:W-:Y:S02]  /*2d30*/  LOP3.LUT R23, R23, 0xff, RZ, 0xc0, !PT ;  /* 0x000000ff17177812 */ /* 0x000fe400078ec0ff */
[----:B------:R-:W-:Y:S02]  /*2d40*/  IADD3 R22, PT, PT, R21, -0x1, RZ ;  /* 0xffffffff15167810 */ /* 0x000fe40007ffe0ff */
[----:B------:R-:W-:-:S02]  /*2d50*/  IADD3 R24, PT, PT, R23, -0x1, RZ ;  /* 0xffffffff17187810 */ /* 0x000fc40007ffe0ff */
[----:B------:R-:W-:Y:S02]  /*2d60*/  ISETP.GT.U32.AND P0, PT, R22, 0xfd, PT ;  /* 0x000000fd1600780c */ /* 0x000fe40003f04070 */
[----:B------:R-:W-:Y:S02]  /*2d70*/  MOV R27, R3 ;  /* 0x00000003001b7202 */ /* 0x000fe40000000f00 */
[----:B------:R-:W-:-:S13]  /*2d80*/  ISETP.GT.U32.OR P0, PT, R24, 0xfd, P0 ;  /* 0x000000fd1800780c */ /* 0x000fda0000704470 */
[----:B------:R-:W-:Y:S01]  /*2d90*/  @!P0 MOV R25, RZ ;  /* 0x000000ff00198202 */ /* 0x000fe20000000f00 */
[----:B------:R-:W-:Y:S06]  /*2da0*/  @!P0 BRA `(.L_x_61) ;  /* 0x00000000005c8947 */ /* 0x000fec0003800000 */
[----:B------:R-:W-:Y:S02]  /*2db0*/  FSETP.GTU.FTZ.AND P0, PT, |R0|, +INF , PT ;  /* 0x7f8000000000780b */ /* 0x000fe40003f1c200 */
[----:B------:R-:W-:-:S04]  /*2dc0*/  FSETP.GTU.FTZ.AND P1, PT, |R3|, +INF , PT ;  /* 0x7f8000000300780b */ /* 0x000fc80003f3c200 */
[----:B------:R-:W-:-:S13]  /*2dd0*/  PLOP3.LUT P0, PT, P0, P1, PT, 0xf8, 0x8f ;  /* 0x00000000008f781c */ /* 0x000fda0000703f70 */
[----:B------:R-:W-:Y:S05]  /*2de0*/  @P0 BRA `(.L_x_62) ;  /* 0x0000000400480947 */ /* 0x000fea0003800000 */
[----:B------:R-:W-:-:S13]  /*2df0*/  LOP3.LUT P0, RZ, R27, 0x7fffffff, R0, 0xc8, !PT ;  /* 0x7fffffff1bff7812 */ /* 0x000fda000780c800 */
[----:B------:R-:W-:Y:S05]  /*2e00*/  @!P0 BRA `(.L_x_63) ;  /* 0x0000000400388947 */ /* 0x000fea0003800000 */
[C---:B------:R-:W-:Y:S02]  /*2e10*/  FSETP.NEU.FTZ.AND P3, PT, |R0|.reuse, +INF , PT ;  /* 0x7f8000000000780b */ /* 0x040fe40003f7d200 */
[----:B------:R-:W-:Y:S02]  /*2e20*/  FSETP.NEU.FTZ.AND P1, PT, |R3|, +INF , PT ;  /* 0x7f8000000300780b */ /* 0x000fe40003f3d200 */
[----:B------:R-:W-:-:S11]  /*2e30*/  FSETP.NEU.FTZ.AND P0, PT, |R0|, +INF , PT ;  /* 0x7f8000000000780b */ /* 0x000fd60003f1d200 */
[----:B------:R-:W-:Y:S05]  /*2e40*/  @!P1 BRA !P3, `(.L_x_63) ;  /* 0x0000000400289947 */ /* 0x000fea0005800000 */
[----:B------:R-:W-:-:S04]  /*2e50*/  LOP3.LUT P3, RZ, R0, 0x7fffffff, RZ, 0xc0, !PT ;  /* 0x7fffffff00ff7812 */ /* 0x000fc8000786c0ff */
[----:B------:R-:W-:-:S13]  /*2e60*/  PLOP3.LUT P1, PT, P1, P3, PT, 0x2f, 0xf2 ;  /* 0x0000000000f2781c */ /* 0x000fda0000f26577 */
[----:B------:R-:W-:Y:S05]  /*2e70*/  @P1 BRA `(.L_x_64) ;  /* 0x0000000400141947 */ /* 0x000fea0003800000 */
[----:B------:R-:W-:-:S04]  /*2e80*/  LOP3.LUT P1, RZ, R27, 0x7fffffff, RZ, 0xc0, !PT ;  /* 0x7fffffff1bff7812 */ /* 0x000fc8000782c0ff */
[----:B------:R-:W-:-:S13]  /*2e90*/  PLOP3.LUT P0, PT, P0, P1, PT, 0x2f, 0xf2 ;  /* 0x0000000000f2781c */ /* 0x000fda0000702577 */
[----:B------:R-:W-:Y:S05]  /*2ea0*/  @P0 BRA `(.L_x_65) ;  /* 0x0000000000fc0947 */ /* 0x000fea0003800000 */
[----:B------:R-:W-:Y:S02]  /*2eb0*/  ISETP.GE.AND P0, PT, R24, RZ, PT ;  /* 0x000000ff1800720c */ /* 0x000fe40003f06270 */
[----:B------:R-:W-:-:S11]  /*2ec0*/  ISETP.GE.AND P1, PT, R22, RZ, PT ;  /* 0x000000ff1600720c */ /* 0x000fd60003f26270 */
[----:B------:R-:W-:Y:S01]  /*2ed0*/  @P0 MOV R25, RZ ;  /* 0x000000ff00190202 */ /* 0x000fe20000000f00 */
[----:B------:R-:W-:Y:S01]  /*2ee0*/  @!P0 FFMA R0, R0, 1.84467440737095516160e+19, RZ ;  /* 0x5f80000000008823 */ /* 0x000fe200000000ff */
[----:B------:R-:W-:Y:S01]  /*2ef0*/  @!P0 MOV R25, 0xffffffc0 ;  /* 0xffffffc000198802 */ /* 0x000fe20000000f00 */
[----:B------:R-:W-:-:S03]  /*2f00*/  @!P1 FFMA R27, R3, 1.84467440737095516160e+19, RZ ;  /* 0x5f800000031b9823 */ /* 0x000fc600000000ff */
[----:B------:R-:W-:-:S07]  /*2f10*/  @!P1 IADD3 R25, PT, PT, R25, 0x40, RZ ;  /* 0x0000004019199810 */ /* 0x000fce0007ffe0ff */
.L_x_61:
[----:B------:R-:W-:Y:S02]  /*2f20*/  LEA R24, R21, 0xc0800000, 0x17 ;  /* 0xc080000015187811 */ /* 0x000fe400078eb8ff */
[----:B------:R-:W-:Y:S02]  /*2f30*/  IADD3 R28, PT, PT, R23, -0x7f, RZ ;  /* 0xffffff81171c7810 */ /* 0x000fe40007ffe0ff */
[----:B------:R-:W-:-:S04]  /*2f40*/  IADD3 R24, PT, PT, -R24, R27, RZ ;  /* 0x0000001b18187210 */ /* 0x000fc80007ffe1ff */
[----:B------:R-:W0:Y:S01]  /*2f50*/  MUFU.RCP R22, R24 ;  /* 0x0000001800167308 */ /* 0x000e220000001000 */
[----:B------:R-:W-:-:S04]  /*2f60*/  FADD.FTZ R27, -R24, -RZ ;  /* 0x800000ff181b7221 */ /* 0x000fc80000010100 */
[----:B0-----:R-:W-:-:S04]  /*2f70*/  FFMA R23, R22, R27, 1 ;  /* 0x3f80000016177423 */ /* 0x001fc8000000001b */
[----:B------:R-:W-:Y:S01]  /*2f80*/  FFMA R22, R22, R23, R22 ;  /* 0x0000001716167223 */ /* 0x000fe20000000016 */
[C---:B------:R-:W-:Y:S01]  /*2f90*/  IMAD R23, R28.reuse, -0x800000, R0 ;  /* 0xff8000001c177824 */ /* 0x040fe200078e0200 */
[----:B------:R-:W-:-:S03]  /*2fa0*/  IADD3 R28, PT, PT, R28, 0x7f, -R21 ;  /* 0x0000007f1c1c7810 */ /* 0x000fc60007ffe815 */
[----:B------:R-:W-:Y:S01]  /*2fb0*/  FFMA R0, R23, R22, RZ ;  /* 0x0000001617007223 */ /* 0x000fe200000000ff */
[----:B------:R-:W-:-:S03]  /*2fc0*/  IADD3 R28, PT, PT, R28, R25, RZ ;  /* 0x000000191c1c7210 */ /* 0x000fc60007ffe0ff */
[----:B------:R-:W-:-:S04]  /*2fd0*/  FFMA R21, R27, R0, R23 ;  /* 0x000000001b157223 */ /* 0x000fc80000000017 */
[----:B------:R-:W-:-:S04]  /*2fe0*/  FFMA R0, R22, R21, R0 ;  /* 0x0000001516007223 */ /* 0x000fc80000000000 */
[----:B------:R-:W-:-:S04]  /*2ff0*/  FFMA R21, R27, R0, R23 ;  /* 0x000000001b157223 */ /* 0x000fc80000000017 */
[----:B------:R-:W-:-:S05]  /*3000*/  FFMA R23, R22, R21, R0 ;  /* 0x0000001516177223 */ /* 0x000fca0000000000 */
[----:B------:R-:W-:-:S04]  /*3010*/  SHF.R.U32.HI R25, RZ, 0x17, R23 ;  /* 0x00000017ff197819 */ /* 0x000fc80000011617 */
[----:B------:R-:W-:-:S04]  /*3020*/  LOP3.LUT R25, R25, 0xff, RZ, 0xc0, !PT ;  /* 0x000000ff19197812 */ /* 0x000fc800078ec0ff */
[----:B------:R-:W-:-:S04]  /*3030*/  IADD3 R24, PT, PT, R25, R28, RZ ;  /* 0x0000001c19187210 */ /* 0x000fc80007ffe0ff */
[----:B------:R-:W-:-:S04]  /*3040*/  IADD3 R25, PT, PT, R24, -0x1, RZ ;  /* 0xffffffff18197810 */ /* 0x000fc80007ffe0ff */
[----:B------:R-:W-:-:S13]  /*3050*/  ISETP.GE.U32.AND P0, PT, R25, 0xfe, PT ;  /* 0x000000fe1900780c */ /* 0x000fda0003f06070 */
[----:B------:R-:W-:Y:S05]  /*3060*/  @!P0 BRA `(.L_x_66) ;  /* 0x0000000000808947 */ /* 0x000fea0003800000 */
[----:B------:R-:W-:-:S13]  /*3070*/  ISETP.GT.AND P0, PT, R24, 0xfe, PT ;  /* 0x000000fe1800780c */ /* 0x000fda0003f04270 */
[----:B------:R-:W-:Y:S05]  /*3080*/  @P0 BRA `(.L_x_67) ;  /* 0x00000000006c0947 */ /* 0x000fea0003800000 */
[----:B------:R-:W-:-:S13]  /*3090*/  ISETP.GE.AND P0, PT, R24, 0x1, PT ;  /* 0x000000011800780c */ /* 0x000fda0003f06270 */
[----:B------:R-:W-:Y:S05]  /*30a0*/  @P0 BRA `(.L_x_68) ;  /* 0x0000000000740947 */ /* 0x000fea0003800000 */
[----:B------:R-:W-:Y:S02]  /*30b0*/  ISETP.GE.AND P0, PT, R24, -0x18, PT ;  /* 0xffffffe81800780c */ /* 0x000fe40003f06270 */
[----:B------:R-:W-:-:S11]  /*30c0*/  LOP3.LUT R23, R23, 0x80000000, RZ, 0xc0, !PT ;  /* 0x8000000017177812 */ /* 0x000fd600078ec0ff */
[----:B------:R-:W-:Y:S05]  /*30d0*/  @!P0 BRA `(.L_x_68) ;  /* 0x0000000000688947 */ /* 0x000fea0003800000 */
[CCC-:B------:R-:W-:Y:S01]  /*30e0*/  FFMA.RZ R25, R22.reuse, R21.reuse, R0.reuse ;  /* 0x0000001516197223 */ /* 0x1c0fe2000000c000 */
[CCC-:B------:R-:W-:Y:S01]  /*30f0*/  FFMA.RP R27, R22.reuse, R21.reuse, R0.reuse ;  /* 0x00000015161b7223 */ /* 0x1c0fe20000008000 */
[----:B------:R-:W-:Y:S01]  /*3100*/  FFMA.RM R0, R22, R21, R0 ;  /* 0x0000001516007223 */ /* 0x000fe20000004000 */
[C---:B------:R-:W-:Y:S02]  /*3110*/  IADD3 R21, PT, PT, R24.reuse, 0x20, RZ ;  /* 0x0000002018157810 */ /* 0x040fe40007ffe0ff */
[----:B------:R-:W-:Y:S02]  /*3120*/  LOP3.LUT R22, R25, 0x7fffff, RZ, 0xc0, !PT ;  /* 0x007fffff19167812 */ /* 0x000fe400078ec0ff */
[----:B------:R-:W-:Y:S02]  /*3130*/  ISETP.NE.AND P3, PT, R24, RZ, PT ;  /* 0x000000ff1800720c */ /* 0x000fe40003f65270 */
[----:B------:R-:W-:Y:S02]  /*3140*/  LOP3.LUT R22, R22, 0x800000, RZ, 0xfc, !PT ;  /* 0x0080000016167812 */ /* 0x000fe400078efcff */
[----:B------:R-:W-:-:S02]  /*3150*/  ISETP.NE.AND P1, PT, R24, RZ, PT ;  /* 0x000000ff1800720c */ /* 0x000fc40003f25270 */
[----:B------:R-:W-:Y:S02]  /*3160*/  IADD3 R24, PT, PT, -R24, RZ, RZ ;  /* 0x000000ff18187210 */ /* 0x000fe40007ffe1ff */
[----:B------:R-:W-:Y:S02]  /*3170*/  SHF.L.U32 R21, R22, R21, RZ ;  /* 0x0000001516157219 */ /* 0x000fe400000006ff */
[----:B------:R-:W-:Y:S02]  /*3180*/  FSETP.NEU.FTZ.AND P0, PT, R27, R0, PT ;  /* 0x000000001b00720b */ /* 0x000fe40003f1d000 */
[----:B------:R-:W-:Y:S02]  /*3190*/  SEL R25, R24, RZ, P3 ;  /* 0x000000ff18197207 */ /* 0x000fe40001800000 */
[----:B------:R-:W-:Y:S02]  /*31a0*/  ISETP.NE.AND P1, PT, R21, RZ, P1 ;  /* 0x000000ff1500720c */ /* 0x000fe40000f25270 */
[----:B------:R-:W-:-:S02]  /*31b0*/  SHF.R.U32.HI R25, RZ, R25, R22 ;  /* 0x00000019ff197219 */ /* 0x000fc40000011616 */
[----:B------:R-:W-:Y:S02]  /*31c0*/  PLOP3.LUT P0, PT, P0, P1, PT, 0xf8, 0x8f ;  /* 0x00000000008f781c */ /* 0x000fe40000703f70 */
[----:B------:R-:W-:Y:S02]  /*31d0*/  SHF.R.U32.HI R21, RZ, 0x1, R25 ;  /* 0x00000001ff157819 */ /* 0x000fe40000011619 */
[----:B------:R-:W-:-:S04]  /*31e0*/  SEL R0, RZ, 0x1, !P0 ;  /* 0x00000001ff007807 */ /* 0x000fc80004000000 */
[----:B------:R-:W-:-:S04]  /*31f0*/  LOP3.LUT R0, R0, 0x1, R21, 0xf8, !PT ;  /* 0x0000000100007812 */ /* 0x000fc800078ef815 */
[----:B------:R-:W-:-:S04]  /*3200*/  LOP3.LUT R0, R0, R25, RZ, 0xc0, !PT ;  /* 0x0000001900007212 */ /* 0x000fc800078ec0ff */
[----:B------:R-:W-:-:S04]  /*3210*/  IADD3 R0, PT, PT, R21, R0, RZ ;  /* 0x0000000015007210 */ /* 0x000fc80007ffe0ff */
[----:B------:R-:W-:Y:S01]  /*3220*/  LOP3.LUT R23, R0, R23, RZ, 0xfc, !PT ;  /* 0x0000001700177212 */ /* 0x000fe200078efcff */
[----:B------:R-:W-:Y:S06]  /*3230*/  BRA `(.L_x_68) ;  /* 0x0000000000107947 */ /* 0x000fec0003800000 */
.L_x_67:
[----:B------:R-:W-:-:S04]  /*3240*/  LOP3.LUT R23, R23, 0x80000000, RZ, 0xc0, !PT ;  /* 0x8000000017177812 */ /* 0x000fc800078ec0ff */
[----:B------:R-:W-:Y:S01]  /*3250*/  LOP3.LUT R23, R23, 0x7f800000, RZ, 0xfc, !PT ;  /* 0x7f80000017177812 */ /* 0x000fe200078efcff */
[----:B------:R-:W-:Y:S06]  /*3260*/  BRA `(.L_x_68) ;  /* 0x0000000000047947 */ /* 0x000fec0003800000 */
.L_x_66:
[----:B------:R-:W-:-:S07]  /*3270*/  LEA R23, R28, R23, 0x17 ;  /* 0x000000171c177211 */ /* 0x000fce00078eb8ff */
.L_x_68:
[----:B------:R-:W-:Y:S01]  /*3280*/  MOV R0, R23 ;  /* 0x0000001700007202 */ /* 0x000fe20000000f00 */
[----:B------:R-:W-:Y:S06]  /*3290*/  BRA `(.L_x_69) ;  /* 0x0000000000207947 */ /* 0x000fec0003800000 */
.L_x_65:
[----:B------:R-:W-:-:S04]  /*32a0*/  LOP3.LUT R0, R27, 0x80000000, R0, 0x48, !PT ;  /* 0x800000001b007812 */ /* 0x000fc800078e4800 */
[----:B------:R-:W-:Y:S01]  /*32b0*/  LOP3.LUT R0, R0, 0x7f800000, RZ, 0xfc, !PT ;  /* 0x7f80000000007812 */ /* 0x000fe200078efcff */
[----:B------:R-:W-:Y:S06]  /*32c0*/  BRA `(.L_x_69) ;  /* 0x0000000000147947 */ /* 0x000fec0003800000 */
.L_x_64:
[----:B------:R-:W-:Y:S01]  /*32d0*/  LOP3.LUT R0, R27, 0x80000000, R0, 0x48, !PT ;  /* 0x800000001b007812 */ /* 0x000fe200078e4800 */
[----:B------:R-:W-:Y:S06]  /*32e0*/  BRA `(.L_x_69) ;  /* 0x00000000000c7947 */ /* 0x000fec0003800000 */
.L_x_63:
[----:B------:R-:W0:Y:S01]  /*32f0*/  MUFU.RSQ R0, -QNAN ;  /* 0xffc0000000007908 */ /* 0x000e220000001400 */
[----:B------:R-:W-:Y:S05]  /*3300*/  BRA `(.L_x_69) ;  /* 0x0000000000047947 */ /* 0x000fea0003800000 */
.L_x_62:
[----:B------:R-:W-:-:S07]  /*3310*/  FADD.FTZ R0, R0, R3 ;  /* 0x0000000300007221 */ /* 0x000fce0000010000 */
.L_x_69:
[----:B------:R-:W-:-:S04]  /*3320*/  HFMA2 R21, -RZ, RZ, 0, 0 ;  /* 0x00000000ff157431 */ /* 0x000fc800000001ff */
[----:B0-----:R-:W-:Y:S05]  /*3330*/  RET.REL.NODEC R20 `(_Z10matrixNormPfS_i) ;  /* 0xffffffcc14307950 */ /* 0x001fea0003c3ffff */
.L_x_70:
[----:B------:R-:W-:-:S00]  /*3340*/  BRA `(.L_x_70) ;  /* 0xfffffffc00fc7947 */ /* 0x000fc0000383ffff */
[----:B------:R-:W-:-:S00]  /*3350*/  NOP ;  /* 0x0000000000007918 */ /* 0x000fc00000000000 */
        /* <DEDUP_REMOVED lines=10> */
.L_x_72:


//--------------------- .nv.shared.reserved.0     --------------------------
	.section	.nv.shared.reserved.0,"aw",@nobits
	.weak		__nv_reservedSMEM_offset_0_alias
	.size		__nv_reservedSMEM_offset_0_alias, 0, 64
	.other		__nv_reservedSMEM_offset_0_alias,@"STO_CUDA_RESERVED_SHARED STV_DEFAULT"
__nv_reservedSMEM_offset_0_alias:
	.zero		0
	.zero		64


//--------------------- .nv.constant0._Z10matrixNormPfS_i --------------------------
	.section	.nv.constant0._Z10matrixNormPfS_i,"a",@progbits
	.sectionflags	@""
	.align	4
.nv.constant0._Z10matrixNormPfS_i:
	.zero		916


//--------------------- SYMBOLS --------------------------

	.type		.nv.reservedSmem.offset0,@object
	.size		.nv.reservedSmem.offset0,0x4
